//
// Generated by NVIDIA NVVM Compiler
//
// Compiler Build ID: CL-36424714
// Cuda compilation tools, release 13.0, V13.0.88
// Based on NVVM 20.0.0
//

.version 9.0
.target sm_100
.address_size 64

	// .globl	calculate_cut_val
.global .align 4 .b8 precalc_xorwow_matrix[102400];
.global .align 4 .b8 precalc_xorwow_offset_matrix[102400];
.global .align 4 .b8 mrg32k3aM1[2304];
.global .align 4 .b8 mrg32k3aM2[2304];
.global .align 4 .b8 mrg32k3aM1SubSeq[2016];
.global .align 4 .b8 mrg32k3aM2SubSeq[2016];
.global .align 4 .b8 mrg32k3aM1Seq[2304];
.global .align 4 .b8 mrg32k3aM2Seq[2304];
.const .align 8 .b8 __cr_lgamma_table[72];
.extern .shared .align 16 .b8 shared_cut[];

.visible .entry calculate_cut_val(
	.param .u32 calculate_cut_val_param_0,
	.param .u64 .ptr .align 1 calculate_cut_val_param_1,
	.param .u64 .ptr .align 1 calculate_cut_val_param_2,
	.param .u64 .ptr .align 1 calculate_cut_val_param_3
)
{
	.reg .pred 	%p<21>;
	.reg .b16 	%rs<32>;
	.reg .b32 	%r<128>;
	.reg .b32 	%f<186>;
	.reg .b64 	%rd<30>;

	ld.param.u32 	%r53, [calculate_cut_val_param_0];
	ld.param.u64 	%rd7, [calculate_cut_val_param_1];
	ld.param.u64 	%rd8, [calculate_cut_val_param_2];
	cvta.to.global.u64 	%rd1, %rd8;
	cvta.to.global.u64 	%rd2, %rd7;
	mov.u32 	%r54, %ctaid.y;
	mov.u32 	%r1, %ntid.y;
	mul.lo.s32 	%r2, %r54, %r1;
	mov.u32 	%r3, %tid.y;
	add.s32 	%r114, %r2, %r3;
	mov.u32 	%r55, %nctaid.y;
	mul.lo.s32 	%r5, %r1, %r55;
	shl.b32 	%r56, %r3, 2;
	mov.u32 	%r57, shared_cut;
	add.s32 	%r6, %r57, %r56;
	mov.b32 	%r58, 0;
	st.shared.u32 	[%r6], %r58;
	setp.ge.s32 	%p1, %r114, %r53;
	@%p1 bra 	$L__BB0_17;
	not.b32 	%r60, %r2;
	add.s32 	%r61, %r53, %r60;
	sub.s32 	%r7, %r61, %r3;
	neg.s32 	%r8, %r5;
	add.s32 	%r9, %r53, 1;
	mov.b32 	%r113, 0;
	mov.b16 	%rs30, 0;
	mov.f32 	%f175, 0f00000000;
	cvt.u16.u32 	%rs16, %r8;
	mov.u16 	%rs31, %rs30;
$L__BB0_2:
	mad.lo.s32 	%r12, %r113, %r8, %r7;
	add.s32 	%r119, %r114, 1;
	setp.ge.s32 	%p2, %r119, %r53;
	@%p2 bra 	$L__BB0_16;
	add.s32 	%r62, %r12, -1;
	mul.lo.s32 	%r14, %r114, %r53;
	mul.wide.u32 	%rd9, %r114, 4;
	add.s64 	%rd10, %rd1, %rd9;
	ld.global.u32 	%r15, [%rd10];
	setp.lt.u32 	%p3, %r62, 7;
	@%p3 bra 	$L__BB0_7;
	and.b32  	%r63, %r12, -8;
	neg.s32 	%r116, %r63;
	mad.lo.s32 	%r115, %r9, %r114, 1;
	add.s64 	%rd29, %rd10, 16;
	mov.u32 	%r117, %r114;
$L__BB0_5:
	.pragma "nounroll";
	cvt.s64.s32 	%rd13, %r115;
	add.s64 	%rd14, %rd2, %rd13;
	ld.global.s8 	%rs8, [%rd14];
	cvt.rn.f32.s16 	%f30, %rs8;
	ld.global.u32 	%r64, [%rd29+-12];
	mul.lo.s32 	%r65, %r64, %r15;
	cvt.rn.f32.s32 	%f31, %r65;
	mov.f32 	%f32, 0f3F800000;
	sub.f32 	%f33, %f32, %f31;
	mul.f32 	%f34, %f33, %f30;
	sub.f32 	%f35, %f175, %f34;
	ld.global.s8 	%rs9, [%rd14+1];
	cvt.rn.f32.s16 	%f36, %rs9;
	ld.global.u32 	%r66, [%rd29+-8];
	mul.lo.s32 	%r67, %r66, %r15;
	cvt.rn.f32.s32 	%f37, %r67;
	sub.f32 	%f38, %f32, %f37;
	mul.f32 	%f39, %f38, %f36;
	sub.f32 	%f40, %f35, %f39;
	ld.global.s8 	%rs10, [%rd14+2];
	cvt.rn.f32.s16 	%f41, %rs10;
	ld.global.u32 	%r68, [%rd29+-4];
	mul.lo.s32 	%r69, %r68, %r15;
	cvt.rn.f32.s32 	%f42, %r69;
	sub.f32 	%f43, %f32, %f42;
	mul.f32 	%f44, %f43, %f41;
	sub.f32 	%f45, %f40, %f44;
	ld.global.s8 	%rs11, [%rd14+3];
	cvt.rn.f32.s16 	%f46, %rs11;
	ld.global.u32 	%r70, [%rd29];
	mul.lo.s32 	%r71, %r70, %r15;
	cvt.rn.f32.s32 	%f47, %r71;
	sub.f32 	%f48, %f32, %f47;
	mul.f32 	%f49, %f48, %f46;
	sub.f32 	%f50, %f45, %f49;
	ld.global.s8 	%rs12, [%rd14+4];
	cvt.rn.f32.s16 	%f51, %rs12;
	ld.global.u32 	%r72, [%rd29+4];
	mul.lo.s32 	%r73, %r72, %r15;
	cvt.rn.f32.s32 	%f52, %r73;
	sub.f32 	%f53, %f32, %f52;
	mul.f32 	%f54, %f53, %f51;
	sub.f32 	%f55, %f50, %f54;
	ld.global.s8 	%rs13, [%rd14+5];
	cvt.rn.f32.s16 	%f56, %rs13;
	ld.global.u32 	%r74, [%rd29+8];
	mul.lo.s32 	%r75, %r74, %r15;
	cvt.rn.f32.s32 	%f57, %r75;
	sub.f32 	%f58, %f32, %f57;
	mul.f32 	%f59, %f58, %f56;
	sub.f32 	%f60, %f55, %f59;
	ld.global.s8 	%rs14, [%rd14+6];
	cvt.rn.f32.s16 	%f61, %rs14;
	ld.global.u32 	%r76, [%rd29+12];
	mul.lo.s32 	%r77, %r76, %r15;
	cvt.rn.f32.s32 	%f62, %r77;
	sub.f32 	%f63, %f32, %f62;
	mul.f32 	%f64, %f63, %f61;
	sub.f32 	%f65, %f60, %f64;
	ld.global.s8 	%rs15, [%rd14+7];
	cvt.rn.f32.s16 	%f66, %rs15;
	ld.global.u32 	%r78, [%rd29+16];
	mul.lo.s32 	%r79, %r78, %r15;
	cvt.rn.f32.s32 	%f67, %r79;
	sub.f32 	%f68, %f32, %f67;
	mul.f32 	%f69, %f68, %f66;
	sub.f32 	%f175, %f65, %f69;
	add.s32 	%r117, %r117, 8;
	add.s32 	%r116, %r116, 8;
	add.s32 	%r115, %r115, 8;
	add.s64 	%rd29, %rd29, 32;
	setp.ne.s32 	%p4, %r116, 0;
	@%p4 bra 	$L__BB0_5;
	add.s32 	%r119, %r117, 1;
$L__BB0_7:
	and.b32  	%r80, %r12, 7;
	setp.eq.s32 	%p5, %r80, 0;
	@%p5 bra 	$L__BB0_15;
	cvt.u16.u32 	%rs17, %r7;
	mad.lo.s16 	%rs18, %rs31, %rs16, %rs17;
	cvt.u32.u16 	%r81, %rs18;
	and.b32  	%r26, %r81, 7;
	add.s32 	%r82, %r26, -1;
	setp.lt.u32 	%p6, %r82, 3;
	@%p6 bra 	$L__BB0_10;
	add.s32 	%r83, %r119, %r14;
	cvt.s64.s32 	%rd15, %r83;
	add.s64 	%rd16, %rd2, %rd15;
	ld.global.s8 	%rs19, [%rd16];
	cvt.rn.f32.s16 	%f71, %rs19;
	mul.wide.u32 	%rd17, %r119, 4;
	add.s64 	%rd18, %rd1, %rd17;
	ld.global.u32 	%r84, [%rd18];
	mul.lo.s32 	%r85, %r84, %r15;
	cvt.rn.f32.s32 	%f72, %r85;
	mov.f32 	%f73, 0f3F800000;
	sub.f32 	%f74, %f73, %f72;
	mul.f32 	%f75, %f74, %f71;
	sub.f32 	%f76, %f175, %f75;
	ld.global.s8 	%rs20, [%rd16+1];
	cvt.rn.f32.s16 	%f77, %rs20;
	ld.global.u32 	%r86, [%rd18+4];
	mul.lo.s32 	%r87, %r86, %r15;
	cvt.rn.f32.s32 	%f78, %r87;
	sub.f32 	%f79, %f73, %f78;
	mul.f32 	%f80, %f79, %f77;
	sub.f32 	%f81, %f76, %f80;
	ld.global.s8 	%rs21, [%rd16+2];
	cvt.rn.f32.s16 	%f82, %rs21;
	ld.global.u32 	%r88, [%rd18+8];
	mul.lo.s32 	%r89, %r88, %r15;
	cvt.rn.f32.s32 	%f83, %r89;
	sub.f32 	%f84, %f73, %f83;
	mul.f32 	%f85, %f84, %f82;
	sub.f32 	%f86, %f81, %f85;
	ld.global.s8 	%rs22, [%rd16+3];
	cvt.rn.f32.s16 	%f87, %rs22;
	ld.global.u32 	%r90, [%rd18+12];
	mul.lo.s32 	%r91, %r90, %r15;
	cvt.rn.f32.s32 	%f88, %r91;
	sub.f32 	%f89, %f73, %f88;
	mul.f32 	%f90, %f89, %f87;
	sub.f32 	%f175, %f86, %f90;
	add.s32 	%r119, %r119, 4;
$L__BB0_10:
	and.b32  	%r92, %r26, 3;
	setp.eq.s32 	%p7, %r92, 0;
	@%p7 bra 	$L__BB0_15;
	mad.lo.s16 	%rs3, %rs30, %rs16, %rs17;
	and.b16  	%rs25, %rs3, 3;
	setp.eq.s16 	%p8, %rs25, 1;
	@%p8 bra 	$L__BB0_13;
	add.s32 	%r93, %r119, %r14;
	cvt.s64.s32 	%rd19, %r93;
	add.s64 	%rd20, %rd2, %rd19;
	ld.global.s8 	%rs26, [%rd20];
	cvt.rn.f32.s16 	%f92, %rs26;
	mul.wide.u32 	%rd21, %r119, 4;
	add.s64 	%rd22, %rd1, %rd21;
	ld.global.u32 	%r94, [%rd22];
	mul.lo.s32 	%r95, %r94, %r15;
	cvt.rn.f32.s32 	%f93, %r95;
	mov.f32 	%f94, 0f3F800000;
	sub.f32 	%f95, %f94, %f93;
	mul.f32 	%f96, %f95, %f92;
	sub.f32 	%f97, %f175, %f96;
	ld.global.s8 	%rs27, [%rd20+1];
	cvt.rn.f32.s16 	%f98, %rs27;
	ld.global.u32 	%r96, [%rd22+4];
	mul.lo.s32 	%r97, %r96, %r15;
	cvt.rn.f32.s32 	%f99, %r97;
	sub.f32 	%f100, %f94, %f99;
	mul.f32 	%f101, %f100, %f98;
	sub.f32 	%f175, %f97, %f101;
	add.s32 	%r119, %r119, 2;
$L__BB0_13:
	and.b16  	%rs28, %rs3, 1;
	setp.eq.b16 	%p9, %rs28, 1;
	not.pred 	%p10, %p9;
	@%p10 bra 	$L__BB0_15;
	add.s32 	%r98, %r119, %r14;
	cvt.s64.s32 	%rd23, %r98;
	add.s64 	%rd24, %rd2, %rd23;
	ld.global.s8 	%rs29, [%rd24];
	cvt.rn.f32.s16 	%f102, %rs29;
	mul.wide.u32 	%rd25, %r119, 4;
	add.s64 	%rd26, %rd1, %rd25;
	ld.global.u32 	%r99, [%rd26];
	mul.lo.s32 	%r100, %r99, %r15;
	cvt.rn.f32.s32 	%f103, %r100;
	mov.f32 	%f104, 0f3F800000;
	sub.f32 	%f105, %f104, %f103;
	mul.f32 	%f106, %f105, %f102;
	sub.f32 	%f175, %f175, %f106;
$L__BB0_15:
	st.shared.f32 	[%r6], %f175;
$L__BB0_16:
	add.s32 	%r114, %r114, %r5;
	setp.lt.s32 	%p11, %r114, %r53;
	add.s32 	%r113, %r113, 1;
	add.s16 	%rs31, %rs31, 1;
	add.s16 	%rs30, %rs30, 1;
	@%p11 bra 	$L__BB0_2;
$L__BB0_17:
	bar.sync 	0;
	setp.ne.s32 	%p12, %r3, 0;
	@%p12 bra 	$L__BB0_31;
	and.b32  	%r33, %r1, 15;
	setp.lt.u32 	%p13, %r1, 16;
	mov.f32 	%f185, 0f00000000;
	mov.b32 	%r124, 0;
	@%p13 bra 	$L__BB0_21;
	and.b32  	%r124, %r1, 2032;
	mov.u32 	%r103, shared_cut;
	add.s32 	%r121, %r103, 32;
	and.b32  	%r104, %r1, -16;
	neg.s32 	%r122, %r104;
	mov.f32 	%f185, 0f00000000;
$L__BB0_20:
	.pragma "nounroll";
	ld.shared.v4.f32 	{%f110, %f111, %f112, %f113}, [%r121+-32];
	fma.rn.f32 	%f114, %f110, 0f3F000000, %f185;
	fma.rn.f32 	%f115, %f111, 0f3F000000, %f114;
	fma.rn.f32 	%f116, %f112, 0f3F000000, %f115;
	fma.rn.f32 	%f117, %f113, 0f3F000000, %f116;
	ld.shared.v4.f32 	{%f118, %f119, %f120, %f121}, [%r121+-16];
	fma.rn.f32 	%f122, %f118, 0f3F000000, %f117;
	fma.rn.f32 	%f123, %f119, 0f3F000000, %f122;
	fma.rn.f32 	%f124, %f120, 0f3F000000, %f123;
	fma.rn.f32 	%f125, %f121, 0f3F000000, %f124;
	ld.shared.v4.f32 	{%f126, %f127, %f128, %f129}, [%r121];
	fma.rn.f32 	%f130, %f126, 0f3F000000, %f125;
	fma.rn.f32 	%f131, %f127, 0f3F000000, %f130;
	fma.rn.f32 	%f132, %f128, 0f3F000000, %f131;
	fma.rn.f32 	%f133, %f129, 0f3F000000, %f132;
	ld.shared.v4.f32 	{%f134, %f135, %f136, %f137}, [%r121+16];
	fma.rn.f32 	%f138, %f134, 0f3F000000, %f133;
	fma.rn.f32 	%f139, %f135, 0f3F000000, %f138;
	fma.rn.f32 	%f140, %f136, 0f3F000000, %f139;
	fma.rn.f32 	%f185, %f137, 0f3F000000, %f140;
	add.s32 	%r122, %r122, 16;
	add.s32 	%r121, %r121, 64;
	setp.ne.s32 	%p14, %r122, 0;
	@%p14 bra 	$L__BB0_20;
$L__BB0_21:
	setp.eq.s32 	%p15, %r33, 0;
	@%p15 bra 	$L__BB0_30;
	and.b32  	%r41, %r1, 7;
	setp.lt.u32 	%p16, %r33, 8;
	@%p16 bra 	$L__BB0_24;
	shl.b32 	%r105, %r124, 2;
	mov.u32 	%r106, shared_cut;
	add.s32 	%r107, %r106, %r105;
	ld.shared.f32 	%f142, [%r107];
	fma.rn.f32 	%f143, %f142, 0f3F000000, %f185;
	ld.shared.f32 	%f144, [%r107+4];
	fma.rn.f32 	%f145, %f144, 0f3F000000, %f143;
	ld.shared.f32 	%f146, [%r107+8];
	fma.rn.f32 	%f147, %f146, 0f3F000000, %f145;
	ld.shared.f32 	%f148, [%r107+12];
	fma.rn.f32 	%f149, %f148, 0f3F000000, %f147;
	ld.shared.f32 	%f150, [%r107+16];
	fma.rn.f32 	%f151, %f150, 0f3F000000, %f149;
	ld.shared.f32 	%f152, [%r107+20];
	fma.rn.f32 	%f153, %f152, 0f3F000000, %f151;
	ld.shared.f32 	%f154, [%r107+24];
	fma.rn.f32 	%f155, %f154, 0f3F000000, %f153;
	ld.shared.f32 	%f156, [%r107+28];
	fma.rn.f32 	%f185, %f156, 0f3F000000, %f155;
	add.s32 	%r124, %r124, 8;
$L__BB0_24:
	setp.eq.s32 	%p17, %r41, 0;
	@%p17 bra 	$L__BB0_30;
	and.b32  	%r44, %r1, 3;
	setp.lt.u32 	%p18, %r41, 4;
	@%p18 bra 	$L__BB0_27;
	shl.b32 	%r108, %r124, 2;
	mov.u32 	%r109, shared_cut;
	add.s32 	%r110, %r109, %r108;
	ld.shared.f32 	%f158, [%r110];
	fma.rn.f32 	%f159, %f158, 0f3F000000, %f185;
	ld.shared.f32 	%f160, [%r110+4];
	fma.rn.f32 	%f161, %f160, 0f3F000000, %f159;
	ld.shared.f32 	%f162, [%r110+8];
	fma.rn.f32 	%f163, %f162, 0f3F000000, %f161;
	ld.shared.f32 	%f164, [%r110+12];
	fma.rn.f32 	%f185, %f164, 0f3F000000, %f163;
	add.s32 	%r124, %r124, 4;
$L__BB0_27:
	setp.eq.s32 	%p19, %r44, 0;
	@%p19 bra 	$L__BB0_30;
	shl.b32 	%r111, %r124, 2;
	mov.u32 	%r112, shared_cut;
	add.s32 	%r127, %r112, %r111;
	neg.s32 	%r126, %r44;
$L__BB0_29:
	.pragma "nounroll";
	ld.shared.f32 	%f165, [%r127];
	fma.rn.f32 	%f185, %f165, 0f3F000000, %f185;
	add.s32 	%r127, %r127, 4;
	add.s32 	%r126, %r126, 1;
	setp.ne.s32 	%p20, %r126, 0;
	@%p20 bra 	$L__BB0_29;
$L__BB0_30:
	ld.param.u64 	%rd28, [calculate_cut_val_param_3];
	cvta.to.global.u64 	%rd27, %rd28;
	atom.global.add.f32 	%f166, [%rd27], %f185;
$L__BB0_31:
	ret;

}
	// .globl	annealing_module
.visible .entry annealing_module(
	.param .u32 annealing_module_param_0,
	.param .f32 annealing_module_param_1,
	.param .u64 .ptr .align 1 annealing_module_param_2,
	.param .u64 .ptr .align 1 annealing_module_param_3,
	.param .u64 .ptr .align 1 annealing_module_param_4,
	.param .u64 .ptr .align 1 annealing_module_param_5,
	.param .u64 .ptr .align 1 annealing_module_param_6,
	.param .u64 .ptr .align 1 annealing_module_param_7,
	.param .u64 .ptr .align 1 annealing_module_param_8,
	.param .u32 annealing_module_param_9,
	.param .u64 .ptr .align 1 annealing_module_param_10,
	.param .f32 annealing_module_param_11,
	.param .f32 annealing_module_param_12,
	.param .f32 annealing_module_param_13,
	.param .u32 annealing_module_param_14,
	.param .u32 annealing_module_param_15,
	.param .u64 .ptr .align 1 annealing_module_param_16
)
{
	.reg .pred 	%p<41>;
	.reg .b16 	%rs<5>;
	.reg .b32 	%r<283>;
	.reg .b32 	%f<221>;
	.reg .b64 	%rd<96>;

	ld.param.u32 	%r41, [annealing_module_param_0];
	ld.param.f32 	%f39, [annealing_module_param_1];
	ld.param.u64 	%rd18, [annealing_module_param_2];
	ld.param.u64 	%rd19, [annealing_module_param_3];
	ld.param.u64 	%rd20, [annealing_module_param_4];
	ld.param.u64 	%rd16, [annealing_module_param_7];
	ld.param.u64 	%rd17, [annealing_module_param_8];
	ld.param.u32 	%r42, [annealing_module_param_9];
	ld.param.u64 	%rd21, [annealing_module_param_10];
	ld.param.f32 	%f40, [annealing_module_param_11];
	ld.param.u32 	%r43, [annealing_module_param_14];
	ld.param.u32 	%r44, [annealing_module_param_15];
	cvta.to.global.u64 	%rd1, %rd19;
	cvta.to.global.u64 	%rd2, %rd20;
	cvta.to.global.u64 	%rd3, %rd21;
	cvta.to.global.u64 	%rd4, %rd18;
	mov.u32 	%r1, %ctaid.y;
	mov.u32 	%r45, %ntid.y;
	mov.u32 	%r2, %tid.y;
	mad.lo.s32 	%r3, %r1, %r45, %r2;
	setp.ge.s32 	%p2, %r3, %r41;
	@%p2 bra 	$L__BB1_15;
	cvta.to.global.u64 	%rd22, %rd17;
	mul.wide.u32 	%rd23, %r3, 4;
	add.s64 	%rd24, %rd22, %rd23;
	ld.global.u32 	%r46, [%rd24];
	rem.s32 	%r47, %r42, %r46;
	setp.ne.s32 	%p3, %r47, 0;
	@%p3 bra 	$L__BB1_15;
	cvt.u64.u32 	%rd25, %r3;
	add.s64 	%rd26, %rd4, %rd25;
	ld.global.s8 	%rs1, [%rd26];
	cvt.rn.f32.s16 	%f209, %rs1;
	mul.lo.s32 	%r4, %r3, %r41;
	and.b32  	%r5, %r41, 15;
	setp.lt.u32 	%p4, %r41, 16;
	mov.b32 	%r272, 0;
	@%p4 bra 	$L__BB1_5;
	and.b32  	%r272, %r41, 2147483632;
	mov.b32 	%r270, 0;
$L__BB1_4:
	.pragma "nounroll";
	add.s32 	%r50, %r270, %r4;
	cvt.u64.u32 	%rd27, %r50;
	add.s64 	%rd28, %rd1, %rd27;
	ld.global.s8 	%r51, [%rd28];
	mul.wide.u32 	%rd29, %r270, 4;
	add.s64 	%rd30, %rd2, %rd29;
	ld.global.u32 	%r52, [%rd30];
	mul.lo.s32 	%r53, %r52, %r51;
	cvt.rn.f32.s32 	%f42, %r53;
	add.f32 	%f43, %f209, %f42;
	ld.global.s8 	%r54, [%rd28+1];
	ld.global.u32 	%r55, [%rd30+4];
	mul.lo.s32 	%r56, %r55, %r54;
	cvt.rn.f32.s32 	%f44, %r56;
	add.f32 	%f45, %f43, %f44;
	ld.global.s8 	%r57, [%rd28+2];
	ld.global.u32 	%r58, [%rd30+8];
	mul.lo.s32 	%r59, %r58, %r57;
	cvt.rn.f32.s32 	%f46, %r59;
	add.f32 	%f47, %f45, %f46;
	ld.global.s8 	%r60, [%rd28+3];
	ld.global.u32 	%r61, [%rd30+12];
	mul.lo.s32 	%r62, %r61, %r60;
	cvt.rn.f32.s32 	%f48, %r62;
	add.f32 	%f49, %f47, %f48;
	ld.global.s8 	%r63, [%rd28+4];
	ld.global.u32 	%r64, [%rd30+16];
	mul.lo.s32 	%r65, %r64, %r63;
	cvt.rn.f32.s32 	%f50, %r65;
	add.f32 	%f51, %f49, %f50;
	ld.global.s8 	%r66, [%rd28+5];
	ld.global.u32 	%r67, [%rd30+20];
	mul.lo.s32 	%r68, %r67, %r66;
	cvt.rn.f32.s32 	%f52, %r68;
	add.f32 	%f53, %f51, %f52;
	ld.global.s8 	%r69, [%rd28+6];
	ld.global.u32 	%r70, [%rd30+24];
	mul.lo.s32 	%r71, %r70, %r69;
	cvt.rn.f32.s32 	%f54, %r71;
	add.f32 	%f55, %f53, %f54;
	ld.global.s8 	%r72, [%rd28+7];
	ld.global.u32 	%r73, [%rd30+28];
	mul.lo.s32 	%r74, %r73, %r72;
	cvt.rn.f32.s32 	%f56, %r74;
	add.f32 	%f57, %f55, %f56;
	ld.global.s8 	%r75, [%rd28+8];
	ld.global.u32 	%r76, [%rd30+32];
	mul.lo.s32 	%r77, %r76, %r75;
	cvt.rn.f32.s32 	%f58, %r77;
	add.f32 	%f59, %f57, %f58;
	ld.global.s8 	%r78, [%rd28+9];
	ld.global.u32 	%r79, [%rd30+36];
	mul.lo.s32 	%r80, %r79, %r78;
	cvt.rn.f32.s32 	%f60, %r80;
	add.f32 	%f61, %f59, %f60;
	ld.global.s8 	%r81, [%rd28+10];
	ld.global.u32 	%r82, [%rd30+40];
	mul.lo.s32 	%r83, %r82, %r81;
	cvt.rn.f32.s32 	%f62, %r83;
	add.f32 	%f63, %f61, %f62;
	ld.global.s8 	%r84, [%rd28+11];
	ld.global.u32 	%r85, [%rd30+44];
	mul.lo.s32 	%r86, %r85, %r84;
	cvt.rn.f32.s32 	%f64, %r86;
	add.f32 	%f65, %f63, %f64;
	ld.global.s8 	%r87, [%rd28+12];
	ld.global.u32 	%r88, [%rd30+48];
	mul.lo.s32 	%r89, %r88, %r87;
	cvt.rn.f32.s32 	%f66, %r89;
	add.f32 	%f67, %f65, %f66;
	ld.global.s8 	%r90, [%rd28+13];
	ld.global.u32 	%r91, [%rd30+52];
	mul.lo.s32 	%r92, %r91, %r90;
	cvt.rn.f32.s32 	%f68, %r92;
	add.f32 	%f69, %f67, %f68;
	ld.global.s8 	%r93, [%rd28+14];
	ld.global.u32 	%r94, [%rd30+56];
	mul.lo.s32 	%r95, %r94, %r93;
	cvt.rn.f32.s32 	%f70, %r95;
	add.f32 	%f71, %f69, %f70;
	ld.global.s8 	%r96, [%rd28+15];
	ld.global.u32 	%r97, [%rd30+60];
	mul.lo.s32 	%r98, %r97, %r96;
	cvt.rn.f32.s32 	%f72, %r98;
	add.f32 	%f209, %f71, %f72;
	add.s32 	%r270, %r270, 16;
	setp.ne.s32 	%p5, %r270, %r272;
	@%p5 bra 	$L__BB1_4;
$L__BB1_5:
	setp.eq.s32 	%p6, %r5, 0;
	@%p6 bra 	$L__BB1_14;
	and.b32  	%r10, %r41, 7;
	setp.lt.u32 	%p7, %r5, 8;
	@%p7 bra 	$L__BB1_8;
	add.s32 	%r99, %r272, %r4;
	cvt.u64.u32 	%rd31, %r99;
	add.s64 	%rd32, %rd1, %rd31;
	ld.global.s8 	%r100, [%rd32];
	cvt.u64.u32 	%rd33, %r272;
	mul.wide.u32 	%rd34, %r272, 4;
	add.s64 	%rd35, %rd2, %rd34;
	ld.global.u32 	%r101, [%rd35];
	mul.lo.s32 	%r102, %r101, %r100;
	cvt.rn.f32.s32 	%f74, %r102;
	add.f32 	%f75, %f209, %f74;
	cvt.u64.u32 	%rd36, %r4;
	add.s64 	%rd37, %rd33, %rd36;
	add.s64 	%rd38, %rd1, %rd37;
	ld.global.s8 	%r103, [%rd38+1];
	ld.global.u32 	%r104, [%rd35+4];
	mul.lo.s32 	%r105, %r104, %r103;
	cvt.rn.f32.s32 	%f76, %r105;
	add.f32 	%f77, %f75, %f76;
	ld.global.s8 	%r106, [%rd38+2];
	ld.global.u32 	%r107, [%rd35+8];
	mul.lo.s32 	%r108, %r107, %r106;
	cvt.rn.f32.s32 	%f78, %r108;
	add.f32 	%f79, %f77, %f78;
	ld.global.s8 	%r109, [%rd38+3];
	ld.global.u32 	%r110, [%rd35+12];
	mul.lo.s32 	%r111, %r110, %r109;
	cvt.rn.f32.s32 	%f80, %r111;
	add.f32 	%f81, %f79, %f80;
	ld.global.s8 	%r112, [%rd38+4];
	ld.global.u32 	%r113, [%rd35+16];
	mul.lo.s32 	%r114, %r113, %r112;
	cvt.rn.f32.s32 	%f82, %r114;
	add.f32 	%f83, %f81, %f82;
	ld.global.s8 	%r115, [%rd38+5];
	ld.global.u32 	%r116, [%rd35+20];
	mul.lo.s32 	%r117, %r116, %r115;
	cvt.rn.f32.s32 	%f84, %r117;
	add.f32 	%f85, %f83, %f84;
	ld.global.s8 	%r118, [%rd38+6];
	ld.global.u32 	%r119, [%rd35+24];
	mul.lo.s32 	%r120, %r119, %r118;
	cvt.rn.f32.s32 	%f86, %r120;
	add.f32 	%f87, %f85, %f86;
	ld.global.s8 	%r121, [%rd38+7];
	ld.global.u32 	%r122, [%rd35+28];
	mul.lo.s32 	%r123, %r122, %r121;
	cvt.rn.f32.s32 	%f88, %r123;
	add.f32 	%f209, %f87, %f88;
	add.s32 	%r272, %r272, 8;
$L__BB1_8:
	setp.eq.s32 	%p8, %r10, 0;
	@%p8 bra 	$L__BB1_14;
	and.b32  	%r13, %r41, 3;
	setp.lt.u32 	%p9, %r10, 4;
	@%p9 bra 	$L__BB1_11;
	add.s32 	%r124, %r272, %r4;
	cvt.u64.u32 	%rd39, %r124;
	add.s64 	%rd40, %rd1, %rd39;
	ld.global.s8 	%r125, [%rd40];
	cvt.u64.u32 	%rd41, %r272;
	mul.wide.u32 	%rd42, %r272, 4;
	add.s64 	%rd43, %rd2, %rd42;
	ld.global.u32 	%r126, [%rd43];
	mul.lo.s32 	%r127, %r126, %r125;
	cvt.rn.f32.s32 	%f90, %r127;
	add.f32 	%f91, %f209, %f90;
	cvt.u64.u32 	%rd44, %r4;
	add.s64 	%rd45, %rd41, %rd44;
	add.s64 	%rd46, %rd1, %rd45;
	ld.global.s8 	%r128, [%rd46+1];
	ld.global.u32 	%r129, [%rd43+4];
	mul.lo.s32 	%r130, %r129, %r128;
	cvt.rn.f32.s32 	%f92, %r130;
	add.f32 	%f93, %f91, %f92;
	ld.global.s8 	%r131, [%rd46+2];
	ld.global.u32 	%r132, [%rd43+8];
	mul.lo.s32 	%r133, %r132, %r131;
	cvt.rn.f32.s32 	%f94, %r133;
	add.f32 	%f95, %f93, %f94;
	ld.global.s8 	%r134, [%rd46+3];
	ld.global.u32 	%r135, [%rd43+12];
	mul.lo.s32 	%r136, %r135, %r134;
	cvt.rn.f32.s32 	%f96, %r136;
	add.f32 	%f209, %f95, %f96;
	add.s32 	%r272, %r272, 4;
$L__BB1_11:
	setp.eq.s32 	%p10, %r13, 0;
	@%p10 bra 	$L__BB1_14;
	mov.b32 	%r275, 0;
$L__BB1_13:
	.pragma "nounroll";
	add.s32 	%r138, %r272, %r4;
	cvt.u64.u32 	%rd47, %r138;
	add.s64 	%rd48, %rd1, %rd47;
	ld.global.s8 	%r139, [%rd48];
	mul.wide.u32 	%rd49, %r272, 4;
	add.s64 	%rd50, %rd2, %rd49;
	ld.global.u32 	%r140, [%rd50];
	mul.lo.s32 	%r141, %r140, %r139;
	cvt.rn.f32.s32 	%f97, %r141;
	add.f32 	%f209, %f209, %f97;
	add.s32 	%r272, %r272, 1;
	add.s32 	%r275, %r275, 1;
	setp.ne.s32 	%p11, %r275, %r13;
	@%p11 bra 	$L__BB1_13;
$L__BB1_14:
	ld.param.u64 	%rd93, [annealing_module_param_6];
	ld.param.u64 	%rd92, [annealing_module_param_5];
	cvta.to.global.u64 	%rd51, %rd93;
	mul.wide.u32 	%rd52, %r3, 4;
	add.s64 	%rd53, %rd51, %rd52;
	ld.global.f32 	%f98, [%rd53];
	ld.global.f32 	%f99, [%rd3];
	mul.f32 	%f100, %f98, %f99;
	mul.f32 	%f101, %f39, %f100;
	cvta.to.global.u64 	%rd54, %rd16;
	add.s64 	%rd55, %rd54, %rd52;
	ld.global.f32 	%f102, [%rd55];
	add.f32 	%f103, %f209, %f102;
	mul.f32 	%f104, %f101, %f103;
	abs.f32 	%f105, %f104;
	mul.f32 	%f106, %f105, 0f4038AA3B;
	ex2.approx.ftz.f32 	%f107, %f106;
	add.f32 	%f108, %f107, 0f3F800000;
	rcp.approx.ftz.f32 	%f109, %f108;
	fma.rn.f32 	%f110, %f109, 0fC0000000, 0f3F800000;
	setp.ge.f32 	%p12, %f105, 0f41102CB4;
	selp.f32 	%f111, 0f3F800000, %f110, %p12;
	copysign.f32 	%f112, %f104, %f111;
	mul.f32 	%f113, %f104, %f104;
	fma.rn.f32 	%f114, %f113, 0f3C80F082, 0fBD563CAE;
	fma.rn.f32 	%f115, %f114, %f113, 0f3E085941;
	fma.rn.f32 	%f116, %f115, %f113, 0fBEAAA9ED;
	fma.rn.f32 	%f117, %f116, %f113, 0f00000000;
	fma.rn.f32 	%f118, %f117, %f104, %f104;
	setp.ge.f32 	%p13, %f105, 0f3F19999A;
	selp.f32 	%f119, %f112, %f118, %p13;
	cvta.to.global.u64 	%rd56, %rd92;
	add.s64 	%rd57, %rd56, %rd52;
	ld.global.f32 	%f120, [%rd57];
	add.f32 	%f121, %f120, %f119;
	setp.gt.f32 	%p14, %f121, 0f00000000;
	selp.b32 	%r142, 1, -1, %p14;
	add.s64 	%rd58, %rd2, %rd52;
	st.global.u32 	[%rd58], %r142;
$L__BB1_15:
	setp.ne.s32 	%p15, %r2, 0;
	@%p15 bra 	$L__BB1_17;
	bar.sync 	0;
$L__BB1_17:
	mul.hi.s32 	%r143, %r42, 1374389535;
	shr.u32 	%r144, %r143, 31;
	shr.s32 	%r145, %r143, 4;
	add.s32 	%r146, %r145, %r144;
	mul.lo.s32 	%r147, %r146, 50;
	sub.s32 	%r148, %r42, %r147;
	or.b32  	%r149, %r1, %r148;
	or.b32  	%r150, %r149, %r2;
	setp.ne.s32 	%p16, %r150, 0;
	@%p16 bra 	$L__BB1_48;
	min.s32 	%r20, %r41, 100;
	setp.lt.s32 	%p17, %r41, 1;
	mov.f32 	%f219, 0f00000000;
	@%p17 bra 	$L__BB1_34;
	add.s32 	%r152, %r41, -1;
	mul.hi.u32 	%r153, %r152, -858993459;
	shr.u32 	%r154, %r153, 2;
	add.s32 	%r155, %r154, 1;
	and.b32  	%r21, %r155, 15;
	and.b32  	%r22, %r155, 7;
	and.b32  	%r23, %r155, 3;
	and.b32  	%r156, %r155, 2147483632;
	neg.s32 	%r24, %r156;
	mov.f32 	%f219, 0f00000000;
	mov.b32 	%r276, 0;
$L__BB1_20:
	setp.lt.u32 	%p18, %r41, 76;
	cvt.u64.u32 	%rd59, %r276;
	add.s64 	%rd60, %rd4, %rd59;
	ld.global.s8 	%rs2, [%rd60];
	cvt.rn.f32.s16 	%f218, %rs2;
	mul.lo.s32 	%r26, %r276, %r41;
	mov.b32 	%r279, 0;
	@%p18 bra 	$L__BB1_23;
	add.s64 	%rd94, %rd2, 160;
	cvt.u64.u32 	%rd61, %r26;
	add.s64 	%rd62, %rd1, %rd61;
	add.s64 	%rd95, %rd62, 40;
	mov.b32 	%r279, 0;
	mov.u32 	%r277, %r24;
$L__BB1_22:
	.pragma "nounroll";
	ld.global.s8 	%r159, [%rd95+-40];
	ld.global.u32 	%r160, [%rd94+-160];
	mul.lo.s32 	%r161, %r160, %r159;
	cvt.rn.f32.s32 	%f125, %r161;
	add.f32 	%f126, %f218, %f125;
	ld.global.s8 	%r162, [%rd95+-35];
	ld.global.u32 	%r163, [%rd94+-140];
	mul.lo.s32 	%r164, %r163, %r162;
	cvt.rn.f32.s32 	%f127, %r164;
	add.f32 	%f128, %f126, %f127;
	ld.global.s8 	%r165, [%rd95+-30];
	ld.global.u32 	%r166, [%rd94+-120];
	mul.lo.s32 	%r167, %r166, %r165;
	cvt.rn.f32.s32 	%f129, %r167;
	add.f32 	%f130, %f128, %f129;
	ld.global.s8 	%r168, [%rd95+-25];
	ld.global.u32 	%r169, [%rd94+-100];
	mul.lo.s32 	%r170, %r169, %r168;
	cvt.rn.f32.s32 	%f131, %r170;
	add.f32 	%f132, %f130, %f131;
	ld.global.s8 	%r171, [%rd95+-20];
	ld.global.u32 	%r172, [%rd94+-80];
	mul.lo.s32 	%r173, %r172, %r171;
	cvt.rn.f32.s32 	%f133, %r173;
	add.f32 	%f134, %f132, %f133;
	ld.global.s8 	%r174, [%rd95+-15];
	ld.global.u32 	%r175, [%rd94+-60];
	mul.lo.s32 	%r176, %r175, %r174;
	cvt.rn.f32.s32 	%f135, %r176;
	add.f32 	%f136, %f134, %f135;
	ld.global.s8 	%r177, [%rd95+-10];
	ld.global.u32 	%r178, [%rd94+-40];
	mul.lo.s32 	%r179, %r178, %r177;
	cvt.rn.f32.s32 	%f137, %r179;
	add.f32 	%f138, %f136, %f137;
	ld.global.s8 	%r180, [%rd95+-5];
	ld.global.u32 	%r181, [%rd94+-20];
	mul.lo.s32 	%r182, %r181, %r180;
	cvt.rn.f32.s32 	%f139, %r182;
	add.f32 	%f140, %f138, %f139;
	ld.global.s8 	%r183, [%rd95];
	ld.global.u32 	%r184, [%rd94];
	mul.lo.s32 	%r185, %r184, %r183;
	cvt.rn.f32.s32 	%f141, %r185;
	add.f32 	%f142, %f140, %f141;
	ld.global.s8 	%r186, [%rd95+5];
	ld.global.u32 	%r187, [%rd94+20];
	mul.lo.s32 	%r188, %r187, %r186;
	cvt.rn.f32.s32 	%f143, %r188;
	add.f32 	%f144, %f142, %f143;
	ld.global.s8 	%r189, [%rd95+10];
	ld.global.u32 	%r190, [%rd94+40];
	mul.lo.s32 	%r191, %r190, %r189;
	cvt.rn.f32.s32 	%f145, %r191;
	add.f32 	%f146, %f144, %f145;
	ld.global.s8 	%r192, [%rd95+15];
	ld.global.u32 	%r193, [%rd94+60];
	mul.lo.s32 	%r194, %r193, %r192;
	cvt.rn.f32.s32 	%f147, %r194;
	add.f32 	%f148, %f146, %f147;
	ld.global.s8 	%r195, [%rd95+20];
	ld.global.u32 	%r196, [%rd94+80];
	mul.lo.s32 	%r197, %r196, %r195;
	cvt.rn.f32.s32 	%f149, %r197;
	add.f32 	%f150, %f148, %f149;
	ld.global.s8 	%r198, [%rd95+25];
	ld.global.u32 	%r199, [%rd94+100];
	mul.lo.s32 	%r200, %r199, %r198;
	cvt.rn.f32.s32 	%f151, %r200;
	add.f32 	%f152, %f150, %f151;
	ld.global.s8 	%r201, [%rd95+30];
	ld.global.u32 	%r202, [%rd94+120];
	mul.lo.s32 	%r203, %r202, %r201;
	cvt.rn.f32.s32 	%f153, %r203;
	add.f32 	%f154, %f152, %f153;
	ld.global.s8 	%r204, [%rd95+35];
	ld.global.u32 	%r205, [%rd94+140];
	mul.lo.s32 	%r206, %r205, %r204;
	cvt.rn.f32.s32 	%f155, %r206;
	add.f32 	%f218, %f154, %f155;
	add.s32 	%r279, %r279, 80;
	add.s32 	%r277, %r277, 16;
	add.s64 	%rd95, %rd95, 80;
	add.s64 	%rd94, %rd94, 320;
	setp.ne.s32 	%p19, %r277, 0;
	@%p19 bra 	$L__BB1_22;
$L__BB1_23:
	setp.eq.s32 	%p20, %r21, 0;
	@%p20 bra 	$L__BB1_33;
	add.s32 	%r207, %r21, -1;
	setp.lt.u32 	%p21, %r207, 7;
	@%p21 bra 	$L__BB1_26;
	add.s32 	%r208, %r279, %r26;
	cvt.u64.u32 	%rd63, %r208;
	add.s64 	%rd64, %rd1, %rd63;
	ld.global.s8 	%r209, [%rd64];
	cvt.u64.u32 	%rd65, %r279;
	mul.wide.u32 	%rd66, %r279, 4;
	add.s64 	%rd67, %rd2, %rd66;
	ld.global.u32 	%r210, [%rd67];
	mul.lo.s32 	%r211, %r210, %r209;
	cvt.rn.f32.s32 	%f157, %r211;
	add.f32 	%f158, %f218, %f157;
	cvt.u64.u32 	%rd68, %r26;
	add.s64 	%rd69, %rd65, %rd68;
	add.s64 	%rd70, %rd1, %rd69;
	ld.global.s8 	%r212, [%rd70+5];
	ld.global.u32 	%r213, [%rd67+20];
	mul.lo.s32 	%r214, %r213, %r212;
	cvt.rn.f32.s32 	%f159, %r214;
	add.f32 	%f160, %f158, %f159;
	ld.global.s8 	%r215, [%rd70+10];
	ld.global.u32 	%r216, [%rd67+40];
	mul.lo.s32 	%r217, %r216, %r215;
	cvt.rn.f32.s32 	%f161, %r217;
	add.f32 	%f162, %f160, %f161;
	ld.global.s8 	%r218, [%rd70+15];
	ld.global.u32 	%r219, [%rd67+60];
	mul.lo.s32 	%r220, %r219, %r218;
	cvt.rn.f32.s32 	%f163, %r220;
	add.f32 	%f164, %f162, %f163;
	ld.global.s8 	%r221, [%rd70+20];
	ld.global.u32 	%r222, [%rd67+80];
	mul.lo.s32 	%r223, %r222, %r221;
	cvt.rn.f32.s32 	%f165, %r223;
	add.f32 	%f166, %f164, %f165;
	ld.global.s8 	%r224, [%rd70+25];
	ld.global.u32 	%r225, [%rd67+100];
	mul.lo.s32 	%r226, %r225, %r224;
	cvt.rn.f32.s32 	%f167, %r226;
	add.f32 	%f168, %f166, %f167;
	ld.global.s8 	%r227, [%rd70+30];
	ld.global.u32 	%r228, [%rd67+120];
	mul.lo.s32 	%r229, %r228, %r227;
	cvt.rn.f32.s32 	%f169, %r229;
	add.f32 	%f170, %f168, %f169;
	ld.global.s8 	%r230, [%rd70+35];
	ld.global.u32 	%r231, [%rd67+140];
	mul.lo.s32 	%r232, %r231, %r230;
	cvt.rn.f32.s32 	%f171, %r232;
	add.f32 	%f218, %f170, %f171;
	add.s32 	%r279, %r279, 40;
$L__BB1_26:
	setp.eq.s32 	%p22, %r22, 0;
	@%p22 bra 	$L__BB1_33;
	add.s32 	%r233, %r22, -1;
	setp.lt.u32 	%p23, %r233, 3;
	@%p23 bra 	$L__BB1_29;
	add.s32 	%r234, %r279, %r26;
	cvt.u64.u32 	%rd71, %r234;
	add.s64 	%rd72, %rd1, %rd71;
	ld.global.s8 	%r235, [%rd72];
	cvt.u64.u32 	%rd73, %r279;
	mul.wide.u32 	%rd74, %r279, 4;
	add.s64 	%rd75, %rd2, %rd74;
	ld.global.u32 	%r236, [%rd75];
	mul.lo.s32 	%r237, %r236, %r235;
	cvt.rn.f32.s32 	%f173, %r237;
	add.f32 	%f174, %f218, %f173;
	cvt.u64.u32 	%rd76, %r26;
	add.s64 	%rd77, %rd73, %rd76;
	add.s64 	%rd78, %rd1, %rd77;
	ld.global.s8 	%r238, [%rd78+5];
	ld.global.u32 	%r239, [%rd75+20];
	mul.lo.s32 	%r240, %r239, %r238;
	cvt.rn.f32.s32 	%f175, %r240;
	add.f32 	%f176, %f174, %f175;
	ld.global.s8 	%r241, [%rd78+10];
	ld.global.u32 	%r242, [%rd75+40];
	mul.lo.s32 	%r243, %r242, %r241;
	cvt.rn.f32.s32 	%f177, %r243;
	add.f32 	%f178, %f176, %f177;
	ld.global.s8 	%r244, [%rd78+15];
	ld.global.u32 	%r245, [%rd75+60];
	mul.lo.s32 	%r246, %r245, %r244;
	cvt.rn.f32.s32 	%f179, %r246;
	add.f32 	%f218, %f178, %f179;
	add.s32 	%r279, %r279, 20;
$L__BB1_29:
	setp.eq.s32 	%p24, %r23, 0;
	@%p24 bra 	$L__BB1_33;
	setp.eq.s32 	%p25, %r23, 1;
	add.s32 	%r247, %r279, %r26;
	cvt.u64.u32 	%rd79, %r247;
	add.s64 	%rd80, %rd1, %rd79;
	ld.global.s8 	%r248, [%rd80];
	cvt.u64.u32 	%rd11, %r279;
	mul.wide.u32 	%rd81, %r279, 4;
	add.s64 	%rd12, %rd2, %rd81;
	ld.global.u32 	%r249, [%rd12];
	mul.lo.s32 	%r250, %r249, %r248;
	cvt.rn.f32.s32 	%f180, %r250;
	add.f32 	%f218, %f218, %f180;
	@%p25 bra 	$L__BB1_33;
	setp.eq.s32 	%p26, %r23, 2;
	cvt.u64.u32 	%rd82, %r26;
	add.s64 	%rd83, %rd11, %rd82;
	add.s64 	%rd13, %rd1, %rd83;
	ld.global.s8 	%r251, [%rd13+5];
	ld.global.u32 	%r252, [%rd12+20];
	mul.lo.s32 	%r253, %r252, %r251;
	cvt.rn.f32.s32 	%f181, %r253;
	add.f32 	%f218, %f218, %f181;
	@%p26 bra 	$L__BB1_33;
	ld.global.s8 	%r254, [%rd13+10];
	ld.global.u32 	%r255, [%rd12+40];
	mul.lo.s32 	%r256, %r255, %r254;
	cvt.rn.f32.s32 	%f182, %r256;
	add.f32 	%f218, %f218, %f182;
$L__BB1_33:
	mul.wide.u32 	%rd84, %r276, 4;
	add.s64 	%rd85, %rd2, %rd84;
	ld.global.u32 	%r257, [%rd85];
	cvt.rn.f32.s32 	%f183, %r257;
	mul.f32 	%f184, %f218, %f183;
	sub.f32 	%f219, %f219, %f184;
	add.s32 	%r276, %r276, 10;
	setp.lt.s32 	%p27, %r276, %r20;
	@%p27 bra 	$L__BB1_20;
$L__BB1_34:
	cvt.rn.f32.s32 	%f185, %r41;
	cvt.rn.f32.s32 	%f186, %r20;
	div.rn.f32 	%f187, %f185, %f186;
	mul.f32 	%f33, %f187, %f219;
	ld.global.u32 	%r258, [%rd3+420];
	mul.wide.s32 	%rd86, %r258, 4;
	add.s64 	%rd87, %rd3, %rd86;
	st.global.f32 	[%rd87+20], %f33;
	ld.global.u32 	%r259, [%rd3+420];
	add.s32 	%r260, %r259, 1;
	ld.global.u32 	%r37, [%rd3+424];
	rem.s32 	%r38, %r260, %r37;
	st.global.u32 	[%rd3+420], %r38;
	ld.global.u8 	%rs3, [%rd3+428];
	setp.ne.s16 	%p29, %rs3, 0;
	mov.pred 	%p28, -1;
	mov.pred 	%p40, %p28;
	@%p29 bra 	$L__BB1_37;
	setp.ne.s32 	%p31, %r38, 0;
	mov.pred 	%p40, 0;
	@%p31 bra 	$L__BB1_37;
	mov.b16 	%rs4, 1;
	st.global.u8 	[%rd3+428], %rs4;
	mov.pred 	%p40, %p28;
$L__BB1_37:
	ld.global.f32 	%f188, [%rd3+8];
	setp.geu.f32 	%p33, %f33, %f188;
	@%p33 bra 	$L__BB1_39;
	st.global.f32 	[%rd3+8], %f33;
	st.global.u32 	[%rd3+12], %r44;
	mov.b32 	%r282, 0;
	st.global.u32 	[%rd3+16], %r282;
	bra.uni 	$L__BB1_40;
$L__BB1_39:
	ld.global.u32 	%r261, [%rd3+16];
	add.s32 	%r282, %r261, 1;
	st.global.u32 	[%rd3+16], %r282;
$L__BB1_40:
	mad.lo.s32 	%r263, %r42, -1030792151, 85899344;
	shf.l.wrap.b32 	%r264, %r263, %r263, 30;
	setp.gt.u32 	%p34, %r264, 42949672;
	not.pred 	%p35, %p40;
	or.pred  	%p36, %p34, %p35;
	@%p36 bra 	$L__BB1_46;
	add.s32 	%r265, %r38, %r37;
	add.s32 	%r266, %r265, -1;
	rem.s32 	%r267, %r266, %r37;
	mul.wide.s32 	%rd88, %r38, 4;
	add.s64 	%rd89, %rd3, %rd88;
	ld.global.f32 	%f189, [%rd89+20];
	mul.wide.s32 	%rd90, %r267, 4;
	add.s64 	%rd91, %rd3, %rd90;
	ld.global.f32 	%f190, [%rd91+20];
	sub.f32 	%f34, %f189, %f190;
	mul.f32 	%f191, %f40, 0f3E99999A;
	setp.geu.f32 	%p37, %f34, %f191;
	@%p37 bra 	$L__BB1_43;
	ld.global.f32 	%f194, [%rd3];
	mul.f32 	%f195, %f194, 0f3F866666;
	min.f32 	%f220, %f195, 0f3F733333;
	bra.uni 	$L__BB1_45;
$L__BB1_43:
	mul.f32 	%f192, %f40, 0f3FC00000;
	setp.leu.f32 	%p38, %f34, %f192;
	ld.global.f32 	%f220, [%rd3];
	@%p38 bra 	$L__BB1_45;
	mul.f32 	%f193, %f220, 0f3F733333;
	max.f32 	%f220, %f193, 0f3D4CCCCD;
$L__BB1_45:
	min.f32 	%f196, %f220, 0f3F666666;
	max.f32 	%f197, %f196, 0f3DCCCCCD;
	st.global.f32 	[%rd3], %f197;
$L__BB1_46:
	shl.b32 	%r268, %r43, 1;
	setp.le.s32 	%p39, %r282, %r268;
	@%p39 bra 	$L__BB1_48;
	ld.global.f32 	%f198, [%rd3];
	mul.f32 	%f199, %f198, 0f3F99999A;
	min.f32 	%f200, %f199, 0f3F666666;
	st.global.f32 	[%rd3], %f200;
	mov.b32 	%r269, 0;
	st.global.u32 	[%rd3+16], %r269;
$L__BB1_48:
	ret;

}
	// .globl	init_adaptive_state
.visible .entry init_adaptive_state(
	.param .u64 .ptr .align 1 init_adaptive_state_param_0,
	.param .u32 init_adaptive_state_param_1
)
{
	.reg .pred 	%p<2>;
	.reg .b16 	%rs<2>;
	.reg .b32 	%r<9>;
	.reg .b64 	%rd<3>;

	ld.param.u64 	%rd1, [init_adaptive_state_param_0];
	ld.param.u32 	%r1, [init_adaptive_state_param_1];
	mov.u32 	%r2, %tid.x;
	mov.u32 	%r3, %ctaid.x;
	or.b32  	%r4, %r2, %r3;
	setp.ne.s32 	%p1, %r4, 0;
	@%p1 bra 	$L__BB2_2;
	cvta.to.global.u64 	%rd2, %rd1;
	mov.b32 	%r5, 1061997773;
	st.global.u32 	[%rd2], %r5;
	mov.b32 	%r6, 1065353216;
	st.global.u32 	[%rd2+4], %r6;
	mov.b32 	%r7, 1343554297;
	st.global.u32 	[%rd2+8], %r7;
	mov.b32 	%r8, 0;
	st.global.u32 	[%rd2+12], %r8;
	st.global.u32 	[%rd2+16], %r8;
	st.global.u32 	[%rd2+420], %r8;
	st.global.u32 	[%rd2+424], %r1;
	mov.b16 	%rs1, 0;
	st.global.u8 	[%rd2+428], %rs1;
	st.global.u32 	[%rd2+20], %r8;
	st.global.u32 	[%rd2+24], %r8;
	st.global.u32 	[%rd2+28], %r8;
	st.global.u32 	[%rd2+32], %r8;
	st.global.u32 	[%rd2+36], %r8;
	st.global.u32 	[%rd2+40], %r8;
	st.global.u32 	[%rd2+44], %r8;
	st.global.u32 	[%rd2+48], %r8;
	st.global.u32 	[%rd2+52], %r8;
	st.global.u32 	[%rd2+56], %r8;
	st.global.u32 	[%rd2+60], %r8;
	st.global.u32 	[%rd2+64], %r8;
	st.global.u32 	[%rd2+68], %r8;
	st.global.u32 	[%rd2+72], %r8;
	st.global.u32 	[%rd2+76], %r8;
	st.global.u32 	[%rd2+80], %r8;
	st.global.u32 	[%rd2+84], %r8;
	st.global.u32 	[%rd2+88], %r8;
	st.global.u32 	[%rd2+92], %r8;
	st.global.u32 	[%rd2+96], %r8;
	st.global.u32 	[%rd2+100], %r8;
	st.global.u32 	[%rd2+104], %r8;
	st.global.u32 	[%rd2+108], %r8;
	st.global.u32 	[%rd2+112], %r8;
	st.global.u32 	[%rd2+116], %r8;
	st.global.u32 	[%rd2+120], %r8;
	st.global.u32 	[%rd2+124], %r8;
	st.global.u32 	[%rd2+128], %r8;
	st.global.u32 	[%rd2+132], %r8;
	st.global.u32 	[%rd2+136], %r8;
	st.global.u32 	[%rd2+140], %r8;
	st.global.u32 	[%rd2+144], %r8;
	st.global.u32 	[%rd2+148], %r8;
	st.global.u32 	[%rd2+152], %r8;
	st.global.u32 	[%rd2+156], %r8;
	st.global.u32 	[%rd2+160], %r8;
	st.global.u32 	[%rd2+164], %r8;
	st.global.u32 	[%rd2+168], %r8;
	st.global.u32 	[%rd2+172], %r8;
	st.global.u32 	[%rd2+176], %r8;
	st.global.u32 	[%rd2+180], %r8;
	st.global.u32 	[%rd2+184], %r8;
	st.global.u32 	[%rd2+188], %r8;
	st.global.u32 	[%rd2+192], %r8;
	st.global.u32 	[%rd2+196], %r8;
	st.global.u32 	[%rd2+200], %r8;
	st.global.u32 	[%rd2+204], %r8;
	st.global.u32 	[%rd2+208], %r8;
	st.global.u32 	[%rd2+212], %r8;
	st.global.u32 	[%rd2+216], %r8;
	st.global.u32 	[%rd2+220], %r8;
	st.global.u32 	[%rd2+224], %r8;
	st.global.u32 	[%rd2+228], %r8;
	st.global.u32 	[%rd2+232], %r8;
	st.global.u32 	[%rd2+236], %r8;
	st.global.u32 	[%rd2+240], %r8;
	st.global.u32 	[%rd2+244], %r8;
	st.global.u32 	[%rd2+248], %r8;
	st.global.u32 	[%rd2+252], %r8;
	st.global.u32 	[%rd2+256], %r8;
	st.global.u32 	[%rd2+260], %r8;
	st.global.u32 	[%rd2+264], %r8;
	st.global.u32 	[%rd2+268], %r8;
	st.global.u32 	[%rd2+272], %r8;
	st.global.u32 	[%rd2+276], %r8;
	st.global.u32 	[%rd2+280], %r8;
	st.global.u32 	[%rd2+284], %r8;
	st.global.u32 	[%rd2+288], %r8;
	st.global.u32 	[%rd2+292], %r8;
	st.global.u32 	[%rd2+296], %r8;
	st.global.u32 	[%rd2+300], %r8;
	st.global.u32 	[%rd2+304], %r8;
	st.global.u32 	[%rd2+308], %r8;
	st.global.u32 	[%rd2+312], %r8;
	st.global.u32 	[%rd2+316], %r8;
	st.global.u32 	[%rd2+320], %r8;
	st.global.u32 	[%rd2+324], %r8;
	st.global.u32 	[%rd2+328], %r8;
	st.global.u32 	[%rd2+332], %r8;
	st.global.u32 	[%rd2+336], %r8;
	st.global.u32 	[%rd2+340], %r8;
	st.global.u32 	[%rd2+344], %r8;
	st.global.u32 	[%rd2+348], %r8;
	st.global.u32 	[%rd2+352], %r8;
	st.global.u32 	[%rd2+356], %r8;
	st.global.u32 	[%rd2+360], %r8;
	st.global.u32 	[%rd2+364], %r8;
	st.global.u32 	[%rd2+368], %r8;
	st.global.u32 	[%rd2+372], %r8;
	st.global.u32 	[%rd2+376], %r8;
	st.global.u32 	[%rd2+380], %r8;
	st.global.u32 	[%rd2+384], %r8;
	st.global.u32 	[%rd2+388], %r8;
	st.global.u32 	[%rd2+392], %r8;
	st.global.u32 	[%rd2+396], %r8;
	st.global.u32 	[%rd2+400], %r8;
	st.global.u32 	[%rd2+404], %r8;
	st.global.u32 	[%rd2+408], %r8;
	st.global.u32 	[%rd2+412], %r8;
	st.global.u32 	[%rd2+416], %r8;
$L__BB2_2:
	ret;

}
	// .globl	get_adaptive_params
.visible .entry get_adaptive_params(
	.param .u64 .ptr .align 1 get_adaptive_params_param_0,
	.param .u64 .ptr .align 1 get_adaptive_params_param_1,
	.param .u64 .ptr .align 1 get_adaptive_params_param_2,
	.param .u64 .ptr .align 1 get_adaptive_params_param_3
)
{
	.reg .pred 	%p<2>;
	.reg .b32 	%r<4>;
	.reg .b32 	%f<4>;
	.reg .b64 	%rd<9>;

	ld.param.u64 	%rd1, [get_adaptive_params_param_0];
	ld.param.u64 	%rd2, [get_adaptive_params_param_1];
	ld.param.u64 	%rd3, [get_adaptive_params_param_2];
	ld.param.u64 	%rd4, [get_adaptive_params_param_3];
	mov.u32 	%r1, %tid.x;
	mov.u32 	%r2, %ctaid.x;
	or.b32  	%r3, %r1, %r2;
	setp.ne.s32 	%p1, %r3, 0;
	@%p1 bra 	$L__BB3_2;
	cvta.to.global.u64 	%rd5, %rd1;
	cvta.to.global.u64 	%rd6, %rd2;
	cvta.to.global.u64 	%rd7, %rd3;
	cvta.to.global.u64 	%rd8, %rd4;
	ld.global.f32 	%f1, [%rd5];
	st.global.f32 	[%rd6], %f1;
	ld.global.f32 	%f2, [%rd5+4];
	st.global.f32 	[%rd7], %f2;
	ld.global.f32 	%f3, [%rd5+8];
	st.global.f32 	[%rd8], %f3;
$L__BB3_2:
	ret;

}
	// .globl	init_curand_states
.visible .entry init_curand_states(
	.param .u64 .ptr .align 1 init_curand_states_param_0,
	.param .u64 init_curand_states_param_1,
	.param .u32 init_curand_states_param_2
)
{
	.reg .pred 	%p<25>;
	.reg .b32 	%r<414>;
	.reg .b64 	%rd<19>;

	ld.param.u64 	%rd8, [init_curand_states_param_0];
	ld.param.u64 	%rd9, [init_curand_states_param_1];
	ld.param.u32 	%r183, [init_curand_states_param_2];
	mov.u32 	%r184, %ctaid.x;
	mov.u32 	%r185, %ntid.x;
	mov.u32 	%r186, %tid.x;
	mad.lo.s32 	%r1, %r184, %r185, %r186;
	setp.ge.s32 	%p1, %r1, %r183;
	@%p1 bra 	$L__BB4_44;
	cvta.to.global.u64 	%rd10, %rd8;
	cvt.s64.s32 	%rd18, %r1;
	mul.wide.s32 	%rd11, %r1, 48;
	add.s64 	%rd2, %rd10, %rd11;
	cvt.u32.u64 	%r187, %rd9;
	xor.b32  	%r188, %r187, -1429050551;
	mul.lo.s32 	%r189, %r188, 1099087573;
	{ .reg .b32 tmp; mov.b64 {tmp, %r190}, %rd9; }
	xor.b32  	%r191, %r190, -136515619;
	mul.lo.s32 	%r192, %r191, -1703105765;
	add.s32 	%r193, %r189, %r192;
	add.s32 	%r194, %r193, 6615241;
	add.s32 	%r195, %r189, 123456789;
	st.global.v2.u32 	[%rd2], {%r194, %r195};
	xor.b32  	%r196, %r189, 362436069;
	add.s32 	%r197, %r192, 521288629;
	st.global.v2.u32 	[%rd2+8], {%r196, %r197};
	xor.b32  	%r198, %r192, 88675123;
	add.s32 	%r199, %r189, 5783321;
	st.global.v2.u32 	[%rd2+16], {%r198, %r199};
	setp.eq.s32 	%p2, %r1, 0;
	@%p2 bra 	$L__BB4_43;
	mov.b32 	%r320, 0;
$L__BB4_3:
	and.b64  	%rd4, %rd18, 3;
	setp.eq.s64 	%p3, %rd4, 0;
	@%p3 bra 	$L__BB4_42;
	mul.wide.u32 	%rd12, %r320, 3200;
	mov.u64 	%rd13, precalc_xorwow_matrix;
	add.s64 	%rd5, %rd13, %rd12;
	cvt.u32.u64 	%r3, %rd4;
	mov.b32 	%r321, 0;
$L__BB4_5:
	mov.b32 	%r334, 0;
	mov.u32 	%r335, %r334;
	mov.u32 	%r336, %r334;
	mov.u32 	%r337, %r334;
	mov.u32 	%r338, %r334;
	mov.u32 	%r327, %r334;
$L__BB4_6:
	mul.wide.u32 	%rd14, %r327, 4;
	add.s64 	%rd15, %rd2, %rd14;
	ld.global.u32 	%r11, [%rd15+4];
	shl.b32 	%r12, %r327, 5;
	mov.b32 	%r333, 0;
$L__BB4_7:
	.pragma "nounroll";
	shr.u32 	%r204, %r11, %r333;
	and.b32  	%r205, %r204, 1;
	setp.eq.b32 	%p4, %r205, 1;
	not.pred 	%p5, %p4;
	add.s32 	%r206, %r12, %r333;
	mul.lo.s32 	%r207, %r206, 5;
	mul.wide.u32 	%rd16, %r207, 4;
	add.s64 	%rd6, %rd5, %rd16;
	@%p5 bra 	$L__BB4_9;
	ld.global.u32 	%r208, [%rd6];
	xor.b32  	%r338, %r338, %r208;
	ld.global.u32 	%r209, [%rd6+4];
	xor.b32  	%r337, %r337, %r209;
	ld.global.u32 	%r210, [%rd6+8];
	xor.b32  	%r336, %r336, %r210;
	ld.global.u32 	%r211, [%rd6+12];
	xor.b32  	%r335, %r335, %r211;
	ld.global.u32 	%r212, [%rd6+16];
	xor.b32  	%r334, %r334, %r212;
$L__BB4_9:
	and.b32  	%r214, %r204, 2;
	setp.eq.s32 	%p6, %r214, 0;
	@%p6 bra 	$L__BB4_11;
	ld.global.u32 	%r215, [%rd6+20];
	xor.b32  	%r338, %r338, %r215;
	ld.global.u32 	%r216, [%rd6+24];
	xor.b32  	%r337, %r337, %r216;
	ld.global.u32 	%r217, [%rd6+28];
	xor.b32  	%r336, %r336, %r217;
	ld.global.u32 	%r218, [%rd6+32];
	xor.b32  	%r335, %r335, %r218;
	ld.global.u32 	%r219, [%rd6+36];
	xor.b32  	%r334, %r334, %r219;
$L__BB4_11:
	and.b32  	%r221, %r204, 4;
	setp.eq.s32 	%p7, %r221, 0;
	@%p7 bra 	$L__BB4_13;
	ld.global.u32 	%r222, [%rd6+40];
	xor.b32  	%r338, %r338, %r222;
	ld.global.u32 	%r223, [%rd6+44];
	xor.b32  	%r337, %r337, %r223;
	ld.global.u32 	%r224, [%rd6+48];
	xor.b32  	%r336, %r336, %r224;
	ld.global.u32 	%r225, [%rd6+52];
	xor.b32  	%r335, %r335, %r225;
	ld.global.u32 	%r226, [%rd6+56];
	xor.b32  	%r334, %r334, %r226;
$L__BB4_13:
	and.b32  	%r228, %r204, 8;
	setp.eq.s32 	%p8, %r228, 0;
	@%p8 bra 	$L__BB4_15;
	ld.global.u32 	%r229, [%rd6+60];
	xor.b32  	%r338, %r338, %r229;
	ld.global.u32 	%r230, [%rd6+64];
	xor.b32  	%r337, %r337, %r230;
	ld.global.u32 	%r231, [%rd6+68];
	xor.b32  	%r336, %r336, %r231;
	ld.global.u32 	%r232, [%rd6+72];
	xor.b32  	%r335, %r335, %r232;
	ld.global.u32 	%r233, [%rd6+76];
	xor.b32  	%r334, %r334, %r233;
$L__BB4_15:
	and.b32  	%r235, %r204, 16;
	setp.eq.s32 	%p9, %r235, 0;
	@%p9 bra 	$L__BB4_17;
	ld.global.u32 	%r236, [%rd6+80];
	xor.b32  	%r338, %r338, %r236;
	ld.global.u32 	%r237, [%rd6+84];
	xor.b32  	%r337, %r337, %r237;
	ld.global.u32 	%r238, [%rd6+88];
	xor.b32  	%r336, %r336, %r238;
	ld.global.u32 	%r239, [%rd6+92];
	xor.b32  	%r335, %r335, %r239;
	ld.global.u32 	%r240, [%rd6+96];
	xor.b32  	%r334, %r334, %r240;
$L__BB4_17:
	and.b32  	%r242, %r204, 32;
	setp.eq.s32 	%p10, %r242, 0;
	@%p10 bra 	$L__BB4_19;
	ld.global.u32 	%r243, [%rd6+100];
	xor.b32  	%r338, %r338, %r243;
	ld.global.u32 	%r244, [%rd6+104];
	xor.b32  	%r337, %r337, %r244;
	ld.global.u32 	%r245, [%rd6+108];
	xor.b32  	%r336, %r336, %r245;
	ld.global.u32 	%r246, [%rd6+112];
	xor.b32  	%r335, %r335, %r246;
	ld.global.u32 	%r247, [%rd6+116];
	xor.b32  	%r334, %r334, %r247;
$L__BB4_19:
	and.b32  	%r249, %r204, 64;
	setp.eq.s32 	%p11, %r249, 0;
	@%p11 bra 	$L__BB4_21;
	ld.global.u32 	%r250, [%rd6+120];
	xor.b32  	%r338, %r338, %r250;
	ld.global.u32 	%r251, [%rd6+124];
	xor.b32  	%r337, %r337, %r251;
	ld.global.u32 	%r252, [%rd6+128];
	xor.b32  	%r336, %r336, %r252;
	ld.global.u32 	%r253, [%rd6+132];
	xor.b32  	%r335, %r335, %r253;
	ld.global.u32 	%r254, [%rd6+136];
	xor.b32  	%r334, %r334, %r254;
$L__BB4_21:
	and.b32  	%r256, %r204, 128;
	setp.eq.s32 	%p12, %r256, 0;
	@%p12 bra 	$L__BB4_23;
	ld.global.u32 	%r257, [%rd6+140];
	xor.b32  	%r338, %r338, %r257;
	ld.global.u32 	%r258, [%rd6+144];
	xor.b32  	%r337, %r337, %r258;
	ld.global.u32 	%r259, [%rd6+148];
	xor.b32  	%r336, %r336, %r259;
	ld.global.u32 	%r260, [%rd6+152];
	xor.b32  	%r335, %r335, %r260;
	ld.global.u32 	%r261, [%rd6+156];
	xor.b32  	%r334, %r334, %r261;
$L__BB4_23:
	and.b32  	%r263, %r204, 256;
	setp.eq.s32 	%p13, %r263, 0;
	@%p13 bra 	$L__BB4_25;
	ld.global.u32 	%r264, [%rd6+160];
	xor.b32  	%r338, %r338, %r264;
	ld.global.u32 	%r265, [%rd6+164];
	xor.b32  	%r337, %r337, %r265;
	ld.global.u32 	%r266, [%rd6+168];
	xor.b32  	%r336, %r336, %r266;
	ld.global.u32 	%r267, [%rd6+172];
	xor.b32  	%r335, %r335, %r267;
	ld.global.u32 	%r268, [%rd6+176];
	xor.b32  	%r334, %r334, %r268;
$L__BB4_25:
	and.b32  	%r270, %r204, 512;
	setp.eq.s32 	%p14, %r270, 0;
	@%p14 bra 	$L__BB4_27;
	ld.global.u32 	%r271, [%rd6+180];
	xor.b32  	%r338, %r338, %r271;
	ld.global.u32 	%r272, [%rd6+184];
	xor.b32  	%r337, %r337, %r272;
	ld.global.u32 	%r273, [%rd6+188];
	xor.b32  	%r336, %r336, %r273;
	ld.global.u32 	%r274, [%rd6+192];
	xor.b32  	%r335, %r335, %r274;
	ld.global.u32 	%r275, [%rd6+196];
	xor.b32  	%r334, %r334, %r275;
$L__BB4_27:
	and.b32  	%r277, %r204, 1024;
	setp.eq.s32 	%p15, %r277, 0;
	@%p15 bra 	$L__BB4_29;
	ld.global.u32 	%r278, [%rd6+200];
	xor.b32  	%r338, %r338, %r278;
	ld.global.u32 	%r279, [%rd6+204];
	xor.b32  	%r337, %r337, %r279;
	ld.global.u32 	%r280, [%rd6+208];
	xor.b32  	%r336, %r336, %r280;
	ld.global.u32 	%r281, [%rd6+212];
	xor.b32  	%r335, %r335, %r281;
	ld.global.u32 	%r282, [%rd6+216];
	xor.b32  	%r334, %r334, %r282;
$L__BB4_29:
	and.b32  	%r284, %r204, 2048;
	setp.eq.s32 	%p16, %r284, 0;
	@%p16 bra 	$L__BB4_31;
	ld.global.u32 	%r285, [%rd6+220];
	xor.b32  	%r338, %r338, %r285;
	ld.global.u32 	%r286, [%rd6+224];
	xor.b32  	%r337, %r337, %r286;
	ld.global.u32 	%r287, [%rd6+228];
	xor.b32  	%r336, %r336, %r287;
	ld.global.u32 	%r288, [%rd6+232];
	xor.b32  	%r335, %r335, %r288;
	ld.global.u32 	%r289, [%rd6+236];
	xor.b32  	%r334, %r334, %r289;
$L__BB4_31:
	and.b32  	%r291, %r204, 4096;
	setp.eq.s32 	%p17, %r291, 0;
	@%p17 bra 	$L__BB4_33;
	ld.global.u32 	%r292, [%rd6+240];
	xor.b32  	%r338, %r338, %r292;
	ld.global.u32 	%r293, [%rd6+244];
	xor.b32  	%r337, %r337, %r293;
	ld.global.u32 	%r294, [%rd6+248];
	xor.b32  	%r336, %r336, %r294;
	ld.global.u32 	%r295, [%rd6+252];
	xor.b32  	%r335, %r335, %r295;
	ld.global.u32 	%r296, [%rd6+256];
	xor.b32  	%r334, %r334, %r296;
$L__BB4_33:
	and.b32  	%r298, %r204, 8192;
	setp.eq.s32 	%p18, %r298, 0;
	@%p18 bra 	$L__BB4_35;
	ld.global.u32 	%r299, [%rd6+260];
	xor.b32  	%r338, %r338, %r299;
	ld.global.u32 	%r300, [%rd6+264];
	xor.b32  	%r337, %r337, %r300;
	ld.global.u32 	%r301, [%rd6+268];
	xor.b32  	%r336, %r336, %r301;
	ld.global.u32 	%r302, [%rd6+272];
	xor.b32  	%r335, %r335, %r302;
	ld.global.u32 	%r303, [%rd6+276];
	xor.b32  	%r334, %r334, %r303;
$L__BB4_35:
	and.b32  	%r305, %r204, 16384;
	setp.eq.s32 	%p19, %r305, 0;
	@%p19 bra 	$L__BB4_37;
	ld.global.u32 	%r306, [%rd6+280];
	xor.b32  	%r338, %r338, %r306;
	ld.global.u32 	%r307, [%rd6+284];
	xor.b32  	%r337, %r337, %r307;
	ld.global.u32 	%r308, [%rd6+288];
	xor.b32  	%r336, %r336, %r308;
	ld.global.u32 	%r309, [%rd6+292];
	xor.b32  	%r335, %r335, %r309;
	ld.global.u32 	%r310, [%rd6+296];
	xor.b32  	%r334, %r334, %r310;
$L__BB4_37:
	and.b32  	%r312, %r204, 32768;
	setp.eq.s32 	%p20, %r312, 0;
	@%p20 bra 	$L__BB4_39;
	ld.global.u32 	%r313, [%rd6+300];
	xor.b32  	%r338, %r338, %r313;
	ld.global.u32 	%r314, [%rd6+304];
	xor.b32  	%r337, %r337, %r314;
	ld.global.u32 	%r315, [%rd6+308];
	xor.b32  	%r336, %r336, %r315;
	ld.global.u32 	%r316, [%rd6+312];
	xor.b32  	%r335, %r335, %r316;
	ld.global.u32 	%r317, [%rd6+316];
	xor.b32  	%r334, %r334, %r317;
$L__BB4_39:
	add.s32 	%r333, %r333, 16;
	setp.ne.s32 	%p21, %r333, 32;
	@%p21 bra 	$L__BB4_7;
	mad.lo.s32 	%r318, %r327, -31, %r12;
	add.s32 	%r327, %r318, 1;
	setp.ne.s32 	%p22, %r327, 5;
	@%p22 bra 	$L__BB4_6;
	st.global.u32 	[%rd2+4], %r338;
	st.global.u32 	[%rd2+8], %r337;
	st.global.u32 	[%rd2+12], %r336;
	st.global.u32 	[%rd2+16], %r335;
	st.global.u32 	[%rd2+20], %r334;
	add.s32 	%r321, %r321, 1;
	setp.lt.u32 	%p23, %r321, %r3;
	@%p23 bra 	$L__BB4_5;
$L__BB4_42:
	shr.u64 	%rd7, %rd18, 2;
	add.s32 	%r320, %r320, 1;
	setp.gt.u64 	%p24, %rd18, 3;
	mov.u64 	%rd18, %rd7;
	@%p24 bra 	$L__BB4_3;
$L__BB4_43:
	mov.b32 	%r319, 0;
	st.global.v2.u32 	[%rd2+24], {%r319, %r319};
	st.global.u32 	[%rd2+32], %r319;
	mov.b64 	%rd17, 0;
	st.global.u64 	[%rd2+40], %rd17;
$L__BB4_44:
	ret;

}
	// .globl	simple_annealing_module
.visible .entry simple_annealing_module(
	.param .u32 simple_annealing_module_param_0,
	.param .f32 simple_annealing_module_param_1,
	.param .u64 .ptr .align 1 simple_annealing_module_param_2,
	.param .u64 .ptr .align 1 simple_annealing_module_param_3,
	.param .u64 .ptr .align 1 simple_annealing_module_param_4,
	.param .u64 .ptr .align 1 simple_annealing_module_param_5,
	.param .u64 .ptr .align 1 simple_annealing_module_param_6,
	.param .u64 .ptr .align 1 simple_annealing_module_param_7,
	.param .u64 .ptr .align 1 simple_annealing_module_param_8,
	.param .u32 simple_annealing_module_param_9,
	.param .u64 .ptr .align 1 simple_annealing_module_param_10
)
{
	.reg .pred 	%p<14>;
	.reg .b16 	%rs<2>;
	.reg .b32 	%r<122>;
	.reg .b32 	%f<106>;
	.reg .b64 	%rd<62>;

	ld.param.u32 	%r18, [simple_annealing_module_param_0];
	ld.param.f32 	%f15, [simple_annealing_module_param_1];
	ld.param.u64 	%rd15, [simple_annealing_module_param_2];
	ld.param.u64 	%rd21, [simple_annealing_module_param_3];
	ld.param.u64 	%rd22, [simple_annealing_module_param_4];
	ld.param.u64 	%rd16, [simple_annealing_module_param_5];
	ld.param.u64 	%rd17, [simple_annealing_module_param_6];
	ld.param.u64 	%rd18, [simple_annealing_module_param_7];
	ld.param.u64 	%rd19, [simple_annealing_module_param_8];
	ld.param.u32 	%r19, [simple_annealing_module_param_9];
	ld.param.u64 	%rd20, [simple_annealing_module_param_10];
	cvta.to.global.u64 	%rd1, %rd21;
	cvta.to.global.u64 	%rd2, %rd22;
	mov.u32 	%r20, %ctaid.y;
	mov.u32 	%r21, %ntid.y;
	mov.u32 	%r22, %tid.y;
	mad.lo.s32 	%r1, %r20, %r21, %r22;
	setp.ge.s32 	%p1, %r1, %r18;
	@%p1 bra 	$L__BB5_15;
	cvta.to.global.u64 	%rd23, %rd19;
	mul.wide.u32 	%rd24, %r1, 4;
	add.s64 	%rd25, %rd23, %rd24;
	ld.global.u32 	%r23, [%rd25];
	rem.s32 	%r24, %r19, %r23;
	setp.ne.s32 	%p2, %r24, 0;
	@%p2 bra 	$L__BB5_15;
	cvt.u64.u32 	%rd26, %r1;
	cvta.to.global.u64 	%rd27, %rd15;
	add.s64 	%rd28, %rd27, %rd26;
	ld.global.s8 	%rs1, [%rd28];
	cvt.rn.f32.s16 	%f105, %rs1;
	mul.lo.s32 	%r2, %r1, %r18;
	and.b32  	%r3, %r18, 15;
	setp.lt.u32 	%p3, %r18, 16;
	mov.b32 	%r119, 0;
	@%p3 bra 	$L__BB5_5;
	and.b32  	%r119, %r18, 2147483632;
	neg.s32 	%r117, %r119;
	cvt.u64.u32 	%rd29, %r2;
	add.s64 	%rd30, %rd29, %rd1;
	add.s64 	%rd59, %rd30, 7;
	add.s64 	%rd58, %rd2, 32;
$L__BB5_4:
	.pragma "nounroll";
	ld.global.s8 	%r26, [%rd59+-7];
	ld.global.u32 	%r27, [%rd58+-32];
	mul.lo.s32 	%r28, %r27, %r26;
	cvt.rn.f32.s32 	%f17, %r28;
	add.f32 	%f18, %f105, %f17;
	ld.global.s8 	%r29, [%rd59+-6];
	ld.global.u32 	%r30, [%rd58+-28];
	mul.lo.s32 	%r31, %r30, %r29;
	cvt.rn.f32.s32 	%f19, %r31;
	add.f32 	%f20, %f18, %f19;
	ld.global.s8 	%r32, [%rd59+-5];
	ld.global.u32 	%r33, [%rd58+-24];
	mul.lo.s32 	%r34, %r33, %r32;
	cvt.rn.f32.s32 	%f21, %r34;
	add.f32 	%f22, %f20, %f21;
	ld.global.s8 	%r35, [%rd59+-4];
	ld.global.u32 	%r36, [%rd58+-20];
	mul.lo.s32 	%r37, %r36, %r35;
	cvt.rn.f32.s32 	%f23, %r37;
	add.f32 	%f24, %f22, %f23;
	ld.global.s8 	%r38, [%rd59+-3];
	ld.global.u32 	%r39, [%rd58+-16];
	mul.lo.s32 	%r40, %r39, %r38;
	cvt.rn.f32.s32 	%f25, %r40;
	add.f32 	%f26, %f24, %f25;
	ld.global.s8 	%r41, [%rd59+-2];
	ld.global.u32 	%r42, [%rd58+-12];
	mul.lo.s32 	%r43, %r42, %r41;
	cvt.rn.f32.s32 	%f27, %r43;
	add.f32 	%f28, %f26, %f27;
	ld.global.s8 	%r44, [%rd59+-1];
	ld.global.u32 	%r45, [%rd58+-8];
	mul.lo.s32 	%r46, %r45, %r44;
	cvt.rn.f32.s32 	%f29, %r46;
	add.f32 	%f30, %f28, %f29;
	ld.global.s8 	%r47, [%rd59];
	ld.global.u32 	%r48, [%rd58+-4];
	mul.lo.s32 	%r49, %r48, %r47;
	cvt.rn.f32.s32 	%f31, %r49;
	add.f32 	%f32, %f30, %f31;
	ld.global.s8 	%r50, [%rd59+1];
	ld.global.u32 	%r51, [%rd58];
	mul.lo.s32 	%r52, %r51, %r50;
	cvt.rn.f32.s32 	%f33, %r52;
	add.f32 	%f34, %f32, %f33;
	ld.global.s8 	%r53, [%rd59+2];
	ld.global.u32 	%r54, [%rd58+4];
	mul.lo.s32 	%r55, %r54, %r53;
	cvt.rn.f32.s32 	%f35, %r55;
	add.f32 	%f36, %f34, %f35;
	ld.global.s8 	%r56, [%rd59+3];
	ld.global.u32 	%r57, [%rd58+8];
	mul.lo.s32 	%r58, %r57, %r56;
	cvt.rn.f32.s32 	%f37, %r58;
	add.f32 	%f38, %f36, %f37;
	ld.global.s8 	%r59, [%rd59+4];
	ld.global.u32 	%r60, [%rd58+12];
	mul.lo.s32 	%r61, %r60, %r59;
	cvt.rn.f32.s32 	%f39, %r61;
	add.f32 	%f40, %f38, %f39;
	ld.global.s8 	%r62, [%rd59+5];
	ld.global.u32 	%r63, [%rd58+16];
	mul.lo.s32 	%r64, %r63, %r62;
	cvt.rn.f32.s32 	%f41, %r64;
	add.f32 	%f42, %f40, %f41;
	ld.global.s8 	%r65, [%rd59+6];
	ld.global.u32 	%r66, [%rd58+20];
	mul.lo.s32 	%r67, %r66, %r65;
	cvt.rn.f32.s32 	%f43, %r67;
	add.f32 	%f44, %f42, %f43;
	ld.global.s8 	%r68, [%rd59+7];
	ld.global.u32 	%r69, [%rd58+24];
	mul.lo.s32 	%r70, %r69, %r68;
	cvt.rn.f32.s32 	%f45, %r70;
	add.f32 	%f46, %f44, %f45;
	ld.global.s8 	%r71, [%rd59+8];
	ld.global.u32 	%r72, [%rd58+28];
	mul.lo.s32 	%r73, %r72, %r71;
	cvt.rn.f32.s32 	%f47, %r73;
	add.f32 	%f105, %f46, %f47;
	add.s32 	%r117, %r117, 16;
	add.s64 	%rd59, %rd59, 16;
	add.s64 	%rd58, %rd58, 64;
	setp.ne.s32 	%p4, %r117, 0;
	@%p4 bra 	$L__BB5_4;
$L__BB5_5:
	setp.eq.s32 	%p5, %r3, 0;
	@%p5 bra 	$L__BB5_14;
	and.b32  	%r9, %r18, 7;
	setp.lt.u32 	%p6, %r3, 8;
	@%p6 bra 	$L__BB5_8;
	add.s32 	%r74, %r119, %r2;
	cvt.u64.u32 	%rd31, %r74;
	add.s64 	%rd32, %rd1, %rd31;
	ld.global.s8 	%r75, [%rd32];
	cvt.u64.u32 	%rd33, %r119;
	mul.wide.u32 	%rd34, %r119, 4;
	add.s64 	%rd35, %rd2, %rd34;
	ld.global.u32 	%r76, [%rd35];
	mul.lo.s32 	%r77, %r76, %r75;
	cvt.rn.f32.s32 	%f49, %r77;
	add.f32 	%f50, %f105, %f49;
	cvt.u64.u32 	%rd36, %r2;
	add.s64 	%rd37, %rd33, %rd36;
	add.s64 	%rd38, %rd1, %rd37;
	ld.global.s8 	%r78, [%rd38+1];
	ld.global.u32 	%r79, [%rd35+4];
	mul.lo.s32 	%r80, %r79, %r78;
	cvt.rn.f32.s32 	%f51, %r80;
	add.f32 	%f52, %f50, %f51;
	ld.global.s8 	%r81, [%rd38+2];
	ld.global.u32 	%r82, [%rd35+8];
	mul.lo.s32 	%r83, %r82, %r81;
	cvt.rn.f32.s32 	%f53, %r83;
	add.f32 	%f54, %f52, %f53;
	ld.global.s8 	%r84, [%rd38+3];
	ld.global.u32 	%r85, [%rd35+12];
	mul.lo.s32 	%r86, %r85, %r84;
	cvt.rn.f32.s32 	%f55, %r86;
	add.f32 	%f56, %f54, %f55;
	ld.global.s8 	%r87, [%rd38+4];
	ld.global.u32 	%r88, [%rd35+16];
	mul.lo.s32 	%r89, %r88, %r87;
	cvt.rn.f32.s32 	%f57, %r89;
	add.f32 	%f58, %f56, %f57;
	ld.global.s8 	%r90, [%rd38+5];
	ld.global.u32 	%r91, [%rd35+20];
	mul.lo.s32 	%r92, %r91, %r90;
	cvt.rn.f32.s32 	%f59, %r92;
	add.f32 	%f60, %f58, %f59;
	ld.global.s8 	%r93, [%rd38+6];
	ld.global.u32 	%r94, [%rd35+24];
	mul.lo.s32 	%r95, %r94, %r93;
	cvt.rn.f32.s32 	%f61, %r95;
	add.f32 	%f62, %f60, %f61;
	ld.global.s8 	%r96, [%rd38+7];
	ld.global.u32 	%r97, [%rd35+28];
	mul.lo.s32 	%r98, %r97, %r96;
	cvt.rn.f32.s32 	%f63, %r98;
	add.f32 	%f105, %f62, %f63;
	add.s32 	%r119, %r119, 8;
$L__BB5_8:
	setp.eq.s32 	%p7, %r9, 0;
	@%p7 bra 	$L__BB5_14;
	and.b32  	%r12, %r18, 3;
	setp.lt.u32 	%p8, %r9, 4;
	@%p8 bra 	$L__BB5_11;
	add.s32 	%r99, %r119, %r2;
	cvt.u64.u32 	%rd39, %r99;
	add.s64 	%rd40, %rd1, %rd39;
	ld.global.s8 	%r100, [%rd40];
	cvt.u64.u32 	%rd41, %r119;
	mul.wide.u32 	%rd42, %r119, 4;
	add.s64 	%rd43, %rd2, %rd42;
	ld.global.u32 	%r101, [%rd43];
	mul.lo.s32 	%r102, %r101, %r100;
	cvt.rn.f32.s32 	%f65, %r102;
	add.f32 	%f66, %f105, %f65;
	cvt.u64.u32 	%rd44, %r2;
	add.s64 	%rd45, %rd41, %rd44;
	add.s64 	%rd46, %rd1, %rd45;
	ld.global.s8 	%r103, [%rd46+1];
	ld.global.u32 	%r104, [%rd43+4];
	mul.lo.s32 	%r105, %r104, %r103;
	cvt.rn.f32.s32 	%f67, %r105;
	add.f32 	%f68, %f66, %f67;
	ld.global.s8 	%r106, [%rd46+2];
	ld.global.u32 	%r107, [%rd43+8];
	mul.lo.s32 	%r108, %r107, %r106;
	cvt.rn.f32.s32 	%f69, %r108;
	add.f32 	%f70, %f68, %f69;
	ld.global.s8 	%r109, [%rd46+3];
	ld.global.u32 	%r110, [%rd43+12];
	mul.lo.s32 	%r111, %r110, %r109;
	cvt.rn.f32.s32 	%f71, %r111;
	add.f32 	%f105, %f70, %f71;
	add.s32 	%r119, %r119, 4;
$L__BB5_11:
	setp.eq.s32 	%p9, %r12, 0;
	@%p9 bra 	$L__BB5_14;
	mul.wide.u32 	%rd47, %r119, 4;
	add.s64 	%rd61, %rd2, %rd47;
	add.s32 	%r112, %r119, %r2;
	cvt.u64.u32 	%rd48, %r112;
	add.s64 	%rd60, %rd1, %rd48;
	neg.s32 	%r121, %r12;
$L__BB5_13:
	.pragma "nounroll";
	ld.global.s8 	%r113, [%rd60];
	ld.global.u32 	%r114, [%rd61];
	mul.lo.s32 	%r115, %r114, %r113;
	cvt.rn.f32.s32 	%f72, %r115;
	add.f32 	%f105, %f105, %f72;
	add.s64 	%rd61, %rd61, 4;
	add.s64 	%rd60, %rd60, 1;
	add.s32 	%r121, %r121, 1;
	setp.ne.s32 	%p10, %r121, 0;
	@%p10 bra 	$L__BB5_13;
$L__BB5_14:
	cvta.to.global.u64 	%rd49, %rd17;
	add.s64 	%rd51, %rd49, %rd24;
	ld.global.f32 	%f73, [%rd51];
	cvta.to.global.u64 	%rd52, %rd20;
	ld.global.f32 	%f74, [%rd52];
	mul.f32 	%f75, %f73, %f74;
	mul.f32 	%f76, %f15, %f75;
	cvta.to.global.u64 	%rd53, %rd18;
	add.s64 	%rd54, %rd53, %rd24;
	ld.global.f32 	%f77, [%rd54];
	add.f32 	%f78, %f105, %f77;
	mul.f32 	%f79, %f76, %f78;
	abs.f32 	%f80, %f79;
	mul.f32 	%f81, %f80, 0f4038AA3B;
	ex2.approx.ftz.f32 	%f82, %f81;
	add.f32 	%f83, %f82, 0f3F800000;
	rcp.approx.ftz.f32 	%f84, %f83;
	fma.rn.f32 	%f85, %f84, 0fC0000000, 0f3F800000;
	setp.ge.f32 	%p11, %f80, 0f41102CB4;
	selp.f32 	%f86, 0f3F800000, %f85, %p11;
	copysign.f32 	%f87, %f79, %f86;
	mul.f32 	%f88, %f79, %f79;
	fma.rn.f32 	%f89, %f88, 0f3C80F082, 0fBD563CAE;
	fma.rn.f32 	%f90, %f89, %f88, 0f3E085941;
	fma.rn.f32 	%f91, %f90, %f88, 0fBEAAA9ED;
	fma.rn.f32 	%f92, %f91, %f88, 0f00000000;
	fma.rn.f32 	%f93, %f92, %f79, %f79;
	setp.ge.f32 	%p12, %f80, 0f3F19999A;
	selp.f32 	%f94, %f87, %f93, %p12;
	cvta.to.global.u64 	%rd55, %rd16;
	add.s64 	%rd56, %rd55, %rd24;
	ld.global.f32 	%f95, [%rd56];
	add.f32 	%f96, %f95, %f94;
	setp.gt.f32 	%p13, %f96, 0f00000000;
	selp.b32 	%r116, 1, -1, %p13;
	add.s64 	%rd57, %rd2, %rd24;
	st.global.u32 	[%rd57], %r116;
$L__BB5_15:
	bar.sync 	0;
	ret;

}


// ===== COMPILED SASS (sm_100) =====

	.target	sm_100

	.elftype	@"ET_EXEC"


//--------------------- .note.nv.tkinfo           --------------------------
	.section	.note.nv.tkinfo,"",@"SHT_NOTE"
	.sectionflags	@"SHF_NOTE_NV_TKINFO"
	.tkinfo
        /*0018*/ 	.word	0x00000002
        /*0030*/ 	.string	""
        /*0030*/ 	.string	"ptxas"
        /*0030*/ 	.string	"Cuda compilation tools, release 13.0, V13.0.88"
        /*0030*/ 	.string	"Build cuda_13.0.r13.0/compiler.36424714_0"
        /*0030*/ 	.string	"-arch sm_100 -m 64 "



//--------------------- .note.nv.cuinfo           --------------------------
	.section	.note.nv.cuinfo,"",@"SHT_NOTE"
	.sectionflags	@"SHF_NOTE_NV_CUINFO"
        /*0018*/ 	.short	0x0002
        /*001a*/ 	.short	0x0064
        /*001c*/ 	.short	0x0082
	.zero		2


//--------------------- .nv.info                  --------------------------
	.section	.nv.info,"",@"SHT_CUDA_INFO"
	.align	4


	//----- nvinfo : EIATTR_REGCOUNT
	.align		4
        /*0000*/ 	.byte	0x04, 0x2f
        /*0002*/ 	.short	(.L_10 - .L_9)
	.align		4
.L_9:
        /*0004*/ 	.word	index@(calculate_cut_val)
        /*0008*/ 	.word	0x00000020


	//----- nvinfo : EIATTR_FRAME_SIZE
	.align		4
.L_10:
        /*000c*/ 	.byte	0x04, 0x11
        /*000e*/ 	.short	(.L_12 - .L_11)
	.align		4
.L_11:
        /*0010*/ 	.word	index@(calculate_cut_val)
        /*0014*/ 	.word	0x00000000


	//----- nvinfo : EIATTR_REGCOUNT
	.align		4
.L_12:
        /*0018*/ 	.byte	0x04, 0x2f
        /*001a*/ 	.short	(.L_14 - .L_13)
	.align		4
.L_13:
        /*001c*/ 	.word	index@(annealing_module)
        /*0020*/ 	.word	0x0000001f


	//----- nvinfo : EIATTR_FRAME_SIZE
	.align		4
.L_14:
        /*0024*/ 	.byte	0x04, 0x11
        /*0026*/ 	.short	(.L_16 - .L_15)
	.align		4
.L_15:
        /*0028*/ 	.word	index@($__internal_0_$__cuda_sm3x_div_rn_noftz_f32_slowpath)
        /*002c*/ 	.word	0x00000000


	//----- nvinfo : EIATTR_FRAME_SIZE
	.align		4
.L_16:
        /*0030*/ 	.byte	0x04, 0x11
        /*0032*/ 	.short	(.L_18 - .L_17)
	.align		4
.L_17:
        /*0034*/ 	.word	index@(annealing_module)
        /*0038*/ 	.word	0x00000000


	//----- nvinfo : EIATTR_REGCOUNT
	.align		4
.L_18:
        /*003c*/ 	.byte	0x04, 0x2f
        /*003e*/ 	.short	(.L_20 - .L_19)
	.align		4
.L_19:
        /*0040*/ 	.word	index@(init_adaptive_state)
        /*0044*/ 	.word	0x0000000e


	//----- nvinfo : EIATTR_FRAME_SIZE
	.align		4
.L_20:
        /*0048*/ 	.byte	0x04, 0x11
        /*004a*/ 	.short	(.L_22 - .L_21)
	.align		4
.L_21:
        /*004c*/ 	.word	index@(init_adaptive_state)
        /*0050*/ 	.word	0x00000000


	//----- nvinfo : EIATTR_REGCOUNT
	.align		4
.L_22:
        /*0054*/ 	.byte	0x04, 0x2f
        /*0056*/ 	.short	(.L_24 - .L_23)
	.align		4
.L_23:
        /*0058*/ 	.word	index@(get_adaptive_params)
        /*005c*/ 	.word	0x00000012


	//----- nvinfo : EIATTR_FRAME_SIZE
	.align		4
.L_24:
        /*0060*/ 	.byte	0x04, 0x11
        /*0062*/ 	.short	(.L_26 - .L_25)
	.align		4
.L_25:
        /*0064*/ 	.word	index@(get_adaptive_params)
        /*0068*/ 	.word	0x00000000


	//----- nvinfo : EIATTR_REGCOUNT
	.align		4
.L_26:
        /*006c*/ 	.byte	0x04, 0x2f
        /*006e*/ 	.short	(.L_28 - .L_27)
	.align		4
.L_27:
        /*0070*/ 	.word	index@(init_curand_states)
        /*0074*/ 	.word	0x0000001f


	//----- nvinfo : EIATTR_FRAME_SIZE
	.align		4
.L_28:
        /*0078*/ 	.byte	0x04, 0x11
        /*007a*/ 	.short	(.L_30 - .L_29)
	.align		4
.L_29:
        /*007c*/ 	.word	index@(init_curand_states)
        /*0080*/ 	.word	0x00000000


	//----- nvinfo : EIATTR_REGCOUNT
	.align		4
.L_30:
        /*0084*/ 	.byte	0x04, 0x2f
        /*0086*/ 	.short	(.L_32 - .L_31)
	.align		4
.L_31:
        /*0088*/ 	.word	index@(simple_annealing_module)
        /*008c*/ 	.word	0x0000001e


	//----- nvinfo : EIATTR_FRAME_SIZE
	.align		4
.L_32:
        /*0090*/ 	.byte	0x04, 0x11
        /*0092*/ 	.short	(.L_34 - .L_33)
	.align		4
.L_33:
        /*0094*/ 	.word	index@(simple_annealing_module)
        /*0098*/ 	.word	0x00000000


	//----- nvinfo : EIATTR_MIN_STACK_SIZE
	.align		4
.L_34:
        /*009c*/ 	.byte	0x04, 0x12
        /*009e*/ 	.short	(.L_36 - .L_35)
	.align		4
.L_35:
        /*00a0*/ 	.word	index@(simple_annealing_module)
        /*00a4*/ 	.word	0x00000000


	//----- nvinfo : EIATTR_MIN_STACK_SIZE
	.align		4
.L_36:
        /*00a8*/ 	.byte	0x04, 0x12
        /*00aa*/ 	.short	(.L_38 - .L_37)
	.align		4
.L_37:
        /*00ac*/ 	.word	index@(init_curand_states)
        /*00b0*/ 	.word	0x00000000


	//----- nvinfo : EIATTR_MIN_STACK_SIZE
	.align		4
.L_38:
        /*00b4*/ 	.byte	0x04, 0x12
        /*00b6*/ 	.short	(.L_40 - .L_39)
	.align		4
.L_39:
        /*00b8*/ 	.word	index@(get_adaptive_params)
        /*00bc*/ 	.word	0x00000000


	//----- nvinfo : EIATTR_MIN_STACK_SIZE
	.align		4
.L_40:
        /*00c0*/ 	.byte	0x04, 0x12
        /*00c2*/ 	.short	(.L_42 - .L_41)
	.align		4
.L_41:
        /*00c4*/ 	.word	index@(init_adaptive_state)
        /*00c8*/ 	.word	0x00000000


	//----- nvinfo : EIATTR_MIN_STACK_SIZE
	.align		4
.L_42:
        /*00cc*/ 	.byte	0x04, 0x12
        /*00ce*/ 	.short	(.L_44 - .L_43)
	.align		4
.L_43:
        /*00d0*/ 	.word	index@(annealing_module)
        /*00d4*/ 	.word	0x00000000


	//----- nvinfo : EIATTR_MIN_STACK_SIZE
	.align		4
.L_44:
        /*00d8*/ 	.byte	0x04, 0x12
        /*00da*/ 	.short	(.L_46 - .L_45)
	.align		4
.L_45:
        /*00dc*/ 	.word	index@(calculate_cut_val)
        /*00e0*/ 	.word	0x00000000
.L_46:


//--------------------- .nv.compat                --------------------------
	.section	.nv.compat,"",@"SHT_CUDA_COMPAT_INFO"
	.align	4
        /*0000*/ 	.byte	0x02, 0x09, 0x00, 0x00, 0x02, 0x02, 0x01, 0x00, 0x02, 0x05, 0x05, 0x00, 0x03, 0x07, 0x01, 0x01
        /*0010*/ 	.byte	0x02, 0x03, 0x00, 0x00, 0x02, 0x06, 0x01, 0x00, 0x04, 0x0b, 0x08, 0x00, 0x01, 0x00, 0x00, 0x00
        /*0020*/ 	.byte	0x00, 0x00, 0x00, 0x00


//--------------------- .nv.info.simple_annealing_module --------------------------
	.section	.nv.info.simple_annealing_module,"",@"SHT_CUDA_INFO"
	.sectionflags	@""
	.align	4


	//----- nvinfo : EIATTR_CUDA_API_VERSION
	.align		4
        /*0000*/ 	.byte	0x04, 0x37
        /*0002*/ 	.short	(.L_48 - .L_47)
.L_47:
        /*0004*/ 	.word	0x00000082


	//----- nvinfo : EIATTR_KPARAM_INFO
	.align		4
.L_48:
        /*0008*/ 	.byte	0x04, 0x17
        /*000a*/ 	.short	(.L_50 - .L_49)
.L_49:
        /*000c*/ 	.word	0x00000000
        /*0010*/ 	.short	0x000a
        /*0012*/ 	.short	0x0048
        /*0014*/ 	.byte	0x00, 0xf5, 0x21, 0x00


	//----- nvinfo : EIATTR_KPARAM_INFO
	.align		4
.L_50:
        /*0018*/ 	.byte	0x04, 0x17
        /*001a*/ 	.short	(.L_52 - .L_51)
.L_51:
        /*001c*/ 	.word	0x00000000
        /*0020*/ 	.short	0x0009
        /*0022*/ 	.short	0x0040
        /*0024*/ 	.byte	0x00, 0xf0, 0x11, 0x00


	//----- nvinfo : EIATTR_KPARAM_INFO
	.align		4
.L_52:
        /*0028*/ 	.byte	0x04, 0x17
        /*002a*/ 	.short	(.L_54 - .L_53)
.L_53:
        /*002c*/ 	.word	0x00000000
        /*0030*/ 	.short	0x0008
        /*0032*/ 	.short	0x0038
        /*0034*/ 	.byte	0x00, 0xf5, 0x21, 0x00


	//----- nvinfo : EIATTR_KPARAM_INFO
	.align		4
.L_54:
        /*0038*/ 	.byte	0x04, 0x17
        /*003a*/ 	.short	(.L_56 - .L_55)
.L_55:
        /*003c*/ 	.word	0x00000000
        /*0040*/ 	.short	0x0007
        /*0042*/ 	.short	0x0030
        /*0044*/ 	.byte	0x00, 0xf5, 0x21, 0x00


	//----- nvinfo : EIATTR_KPARAM_INFO
	.align		4
.L_56:
        /*0048*/ 	.byte	0x04, 0x17
        /*004a*/ 	.short	(.L_58 - .L_57)
.L_57:
        /*004c*/ 	.word	0x00000000
        /*0050*/ 	.short	0x0006
        /*0052*/ 	.short	0x0028
        /*0054*/ 	.byte	0x00, 0xf5, 0x21, 0x00


	//----- nvinfo : EIATTR_KPARAM_INFO
	.align		4
.L_58:
        /*0058*/ 	.byte	0x04, 0x17
        /*005a*/ 	.short	(.L_60 - .L_59)
.L_59:
        /*005c*/ 	.word	0x00000000
        /*0060*/ 	.short	0x0005
        /*0062*/ 	.short	0x0020
        /*0064*/ 	.byte	0x00, 0xf5, 0x21, 0x00


	//----- nvinfo : EIATTR_KPARAM_INFO
	.align		4
.L_60:
        /*0068*/ 	.byte	0x04, 0x17
        /*006a*/ 	.short	(.L_62 - .L_61)
.L_61:
        /*006c*/ 	.word	0x00000000
        /*0070*/ 	.short	0x0004
        /*0072*/ 	.short	0x0018
        /*0074*/ 	.byte	0x00, 0xf5, 0x21, 0x00


	//----- nvinfo : EIATTR_KPARAM_INFO
	.align		4
.L_62:
        /*0078*/ 	.byte	0x04, 0x17
        /*007a*/ 	.short	(.L_64 - .L_63)
.L_63:
        /*007c*/ 	.word	0x00000000
        /*0080*/ 	.short	0x0003
        /*0082*/ 	.short	0x0010
        /*0084*/ 	.byte	0x00, 0xf5, 0x21, 0x00


	//----- nvinfo : EIATTR_KPARAM_INFO
	.align		4
.L_64:
        /*0088*/ 	.byte	0x04, 0x17
        /*008a*/ 	.short	(.L_66 - .L_65)
.L_65:
        /*008c*/ 	.word	0x00000000
        /*0090*/ 	.short	0x0002
        /*0092*/ 	.short	0x0008
        /*0094*/ 	.byte	0x00, 0xf5, 0x21, 0x00


	//----- nvinfo : EIATTR_KPARAM_INFO
	.align		4
.L_66:
        /*0098*/ 	.byte	0x04, 0x17
        /*009a*/ 	.short	(.L_68 - .L_67)
.L_67:
        /*009c*/ 	.word	0x00000000
        /*00a0*/ 	.short	0x0001
        /*00a2*/ 	.short	0x0004
        /*00a4*/ 	.byte	0x00, 0xf0, 0x11, 0x00


	//----- nvinfo : EIATTR_KPARAM_INFO
	.align		4
.L_68:
        /*00a8*/ 	.byte	0x04, 0x17
        /*00aa*/ 	.short	(.L_70 - .L_69)
.L_69:
        /*00ac*/ 	.word	0x00000000
        /*00b0*/ 	.short	0x0000
        /*00b2*/ 	.short	0x0000
        /*00b4*/ 	.byte	0x00, 0xf0, 0x11, 0x00


	//----- nvinfo : EIATTR_SPARSE_MMA_MASK
	.align		4
.L_70:
        /*00b8*/ 	.byte	0x03, 0x50
        /*00ba*/ 	.short	0x0000


	//----- nvinfo : EIATTR_MAXREG_COUNT
	.align		4
        /*00bc*/ 	.byte	0x03, 0x1b
        /*00be*/ 	.short	0x00ff


	//----- nvinfo : EIATTR_NUM_BARRIERS
	.align		4
        /*00c0*/ 	.byte	0x02, 0x4c
        /*00c2*/ 	.byte	0x01
	.zero		1


	//----- nvinfo : EIATTR_MERCURY_ISA_VERSION
	.align		4
        /*00c4*/ 	.byte	0x03, 0x5f
        /*00c6*/ 	.short	0x0101


	//----- nvinfo : EIATTR_VRC_CTA_INIT_COUNT
	.align		4
        /*00c8*/ 	.byte	0x02, 0x4a
	.zero		1
	.zero		1


	//----- nvinfo : EIATTR_EXIT_INSTR_OFFSETS
	.align		4
        /*00cc*/ 	.byte	0x04, 0x1c
        /*00ce*/ 	.short	(.L_72 - .L_71)


	//   ....[0]....
.L_71:
        /*00d0*/ 	.word	0x000016c0


	//----- nvinfo : EIATTR_CRS_STACK_SIZE
	.align		4
.L_72:
        /*00d4*/ 	.byte	0x04, 0x1e
        /*00d6*/ 	.short	(.L_74 - .L_73)
.L_73:
        /*00d8*/ 	.word	0x00000000


	//----- nvinfo : EIATTR_CBANK_PARAM_SIZE
	.align		4
.L_74:
        /*00dc*/ 	.byte	0x03, 0x19
        /*00de*/ 	.short	0x0050


	//----- nvinfo : EIATTR_PARAM_CBANK
	.align		4
        /*00e0*/ 	.byte	0x04, 0x0a
        /*00e2*/ 	.short	(.L_76 - .L_75)
	.align		4
.L_75:
        /*00e4*/ 	.word	index@(.nv.constant0.simple_annealing_module)
        /*00e8*/ 	.short	0x0380
        /*00ea*/ 	.short	0x0050


	//----- nvinfo : EIATTR_SW_WAR
	.align		4
.L_76:
        /*00ec*/ 	.byte	0x04, 0x36
        /*00ee*/ 	.short	(.L_78 - .L_77)
.L_77:
        /*00f0*/ 	.word	0x00000008
.L_78:


//--------------------- .nv.info.init_curand_states --------------------------
	.section	.nv.info.init_curand_states,"",@"SHT_CUDA_INFO"
	.sectionflags	@""
	.align	4


	//----- nvinfo : EIATTR_CUDA_API_VERSION
	.align		4
        /*0000*/ 	.byte	0x04, 0x37
        /*0002*/ 	.short	(.L_80 - .L_79)
.L_79:
        /*0004*/ 	.word	0x00000082


	//----- nvinfo : EIATTR_KPARAM_INFO
	.align		4
.L_80:
        /*0008*/ 	.byte	0x04, 0x17
        /*000a*/ 	.short	(.L_82 - .L_81)
.L_81:
        /*000c*/ 	.word	0x00000000
        /*0010*/ 	.short	0x0002
        /*0012*/ 	.short	0x0010
        /*0014*/ 	.byte	0x00, 0xf0, 0x11, 0x00


	//----- nvinfo : EIATTR_KPARAM_INFO
	.align		4
.L_82:
        /*0018*/ 	.byte	0x04, 0x17
        /*001a*/ 	.short	(.L_84 - .L_83)
.L_83:
        /*001c*/ 	.word	0x00000000
        /*0020*/ 	.short	0x0001
        /*0022*/ 	.short	0x0008
        /*0024*/ 	.byte	0x00, 0xf0, 0x21, 0x00


	//----- nvinfo : EIATTR_KPARAM_INFO
	.align		4
.L_84:
        /*0028*/ 	.byte	0x04, 0x17
        /*002a*/ 	.short	(.L_86 - .L_85)
.L_85:
        /*002c*/ 	.word	0x00000000
        /*0030*/ 	.short	0x0000
        /*0032*/ 	.short	0x0000
        /*0034*/ 	.byte	0x00, 0xf5, 0x21, 0x00


	//----- nvinfo : EIATTR_SPARSE_MMA_MASK
	.align		4
.L_86:
        /*0038*/ 	.byte	0x03, 0x50
        /*003a*/ 	.short	0x0000


	//----- nvinfo : EIATTR_MAXREG_COUNT
	.align		4
        /*003c*/ 	.byte	0x03, 0x1b
        /*003e*/ 	.short	0x00ff


	//----- nvinfo : EIATTR_MERCURY_ISA_VERSION
	.align		4
        /*0040*/ 	.byte	0x03, 0x5f
        /*0042*/ 	.short	0x0101


	//----- nvinfo : EIATTR_VRC_CTA_INIT_COUNT
	.align		4
        /*0044*/ 	.byte	0x02, 0x4a
	.zero		1
	.zero		1


	//----- nvinfo : EIATTR_EXIT_INSTR_OFFSETS
	.align		4
        /*0048*/ 	.byte	0x04, 0x1c
        /*004a*/ 	.short	(.L_88 - .L_87)


	//   ....[0]....
.L_87:
        /*004c*/ 	.word	0x00000070


	//   ....[1]....
        /*0050*/ 	.word	0x00000f00


	//----- nvinfo : EIATTR_CRS_STACK_SIZE
	.align		4
.L_88:
        /*0054*/ 	.byte	0x04, 0x1e
        /*0056*/ 	.short	(.L_90 - .L_89)
.L_89:
        /*0058*/ 	.word	0x00000000


	//----- nvinfo : EIATTR_CBANK_PARAM_SIZE
	.align		4
.L_90:
        /*005c*/ 	.byte	0x03, 0x19
        /*005e*/ 	.short	0x0014


	//----- nvinfo : EIATTR_PARAM_CBANK
	.align		4
        /*0060*/ 	.byte	0x04, 0x0a
        /*0062*/ 	.short	(.L_92 - .L_91)
	.align		4
.L_91:
        /*0064*/ 	.word	index@(.nv.constant0.init_curand_states)
        /*0068*/ 	.short	0x0380
        /*006a*/ 	.short	0x0014


	//----- nvinfo : EIATTR_SW_WAR
	.align		4
.L_92:
        /*006c*/ 	.byte	0x04, 0x36
        /*006e*/ 	.short	(.L_94 - .L_93)
.L_93:
        /*0070*/ 	.word	0x00000008
.L_94:


//--------------------- .nv.info.get_adaptive_params --------------------------
	.section	.nv.info.get_adaptive_params,"",@"SHT_CUDA_INFO"
	.sectionflags	@""
	.align	4


	//----- nvinfo : EIATTR_CUDA_API_VERSION
	.align		4
        /*0000*/ 	.byte	0x04, 0x37
        /*0002*/ 	.short	(.L_96 - .L_95)
.L_95:
        /*0004*/ 	.word	0x00000082


	//----- nvinfo : EIATTR_KPARAM_INFO
	.align		4
.L_96:
        /*0008*/ 	.byte	0x04, 0x17
        /*000a*/ 	.short	(.L_98 - .L_97)
.L_97:
        /*000c*/ 	.word	0x00000000
        /*0010*/ 	.short	0x0003
        /*0012*/ 	.short	0x0018
        /*0014*/ 	.byte	0x00, 0xf5, 0x21, 0x00


	//----- nvinfo : EIATTR_KPARAM_INFO
	.align		4
.L_98:
        /*0018*/ 	.byte	0x04, 0x17
        /*001a*/ 	.short	(.L_100 - .L_99)
.L_99:
        /*001c*/ 	.word	0x00000000
        /*0020*/ 	.short	0x0002
        /*0022*/ 	.short	0x0010
        /*0024*/ 	.byte	0x00, 0xf5, 0x21, 0x00


	//----- nvinfo : EIATTR_KPARAM_INFO
	.align		4
.L_100:
        /*0028*/ 	.byte	0x04, 0x17
        /*002a*/ 	.short	(.L_102 - .L_101)
.L_101:
        /*002c*/ 	.word	0x00000000
        /*0030*/ 	.short	0x0001
        /*0032*/ 	.short	0x0008
        /*0034*/ 	.byte	0x00, 0xf5, 0x21, 0x00


	//----- nvinfo : EIATTR_KPARAM_INFO
	.align		4
.L_102:
        /*0038*/ 	.byte	0x04, 0x17
        /*003a*/ 	.short	(.L_104 - .L_103)
.L_103:
        /*003c*/ 	.word	0x00000000
        /*0040*/ 	.short	0x0000
        /*0042*/ 	.short	0x0000
        /*0044*/ 	.byte	0x00, 0xf5, 0x21, 0x00


	//----- nvinfo : EIATTR_SPARSE_MMA_MASK
	.align		4
.L_104:
        /*0048*/ 	.byte	0x03, 0x50
        /*004a*/ 	.short	0x0000


	//----- nvinfo : EIATTR_MAXREG_COUNT
	.align		4
        /*004c*/ 	.byte	0x03, 0x1b
        /*004e*/ 	.short	0x00ff


	//----- nvinfo : EIATTR_MERCURY_ISA_VERSION
	.align		4
        /*0050*/ 	.byte	0x03, 0x5f
        /*0052*/ 	.short	0x0101


	//----- nvinfo : EIATTR_VRC_CTA_INIT_COUNT
	.align		4
        /*0054*/ 	.byte	0x02, 0x4a
	.zero		1
	.zero		1


	//----- nvinfo : EIATTR_EXIT_INSTR_OFFSETS
	.align		4
        /*0058*/ 	.byte	0x04, 0x1c
        /*005a*/ 	.short	(.L_106 - .L_105)


	//   ....[0]....
.L_105:
        /*005c*/ 	.word	0x00000040


	//   ....[1]....
        /*0060*/ 	.word	0x00000100


	//----- nvinfo : EIATTR_CBANK_PARAM_SIZE
	.align		4
.L_106:
        /*0064*/ 	.byte	0x03, 0x19
        /*0066*/ 	.short	0x0020


	//----- nvinfo : EIATTR_PARAM_CBANK
	.align		4
        /*0068*/ 	.byte	0x04, 0x0a
        /*006a*/ 	.short	(.L_108 - .L_107)
	.align		4
.L_107:
        /*006c*/ 	.word	index@(.nv.constant0.get_adaptive_params)
        /*0070*/ 	.short	0x0380
        /*0072*/ 	.short	0x0020


	//----- nvinfo : EIATTR_SW_WAR
	.align		4
.L_108:
        /*0074*/ 	.byte	0x04, 0x36
        /*0076*/ 	.short	(.L_110 - .L_109)
.L_109:
        /*0078*/ 	.word	0x00000008
.L_110:


//--------------------- .nv.info.init_adaptive_state --------------------------
	.section	.nv.info.init_adaptive_state,"",@"SHT_CUDA_INFO"
	.sectionflags	@""
	.align	4


	//----- nvinfo : EIATTR_CUDA_API_VERSION
	.align		4
        /*0000*/ 	.byte	0x04, 0x37
        /*0002*/ 	.short	(.L_112 - .L_111)
.L_111:
        /*0004*/ 	.word	0x00000082


	//----- nvinfo : EIATTR_KPARAM_INFO
	.align		4
.L_112:
        /*0008*/ 	.byte	0x04, 0x17
        /*000a*/ 	.short	(.L_114 - .L_113)
.L_113:
        /*000c*/ 	.word	0x00000000
        /*0010*/ 	.short	0x0001
        /*0012*/ 	.short	0x0008
        /*0014*/ 	.byte	0x00, 0xf0, 0x11, 0x00


	//----- nvinfo : EIATTR_KPARAM_INFO
	.align		4
.L_114:
        /*0018*/ 	.byte	0x04, 0x17
        /*001a*/ 	.short	(.L_116 - .L_115)
.L_115:
        /*001c*/ 	.word	0x00000000
        /*0020*/ 	.short	0x0000
        /*0022*/ 	.short	0x0000
        /*0024*/ 	.byte	0x00, 0xf5, 0x21, 0x00


	//----- nvinfo : EIATTR_SPARSE_MMA_MASK
	.align		4
.L_116:
        /*0028*/ 	.byte	0x03, 0x50
        /*002a*/ 	.short	0x0000


	//----- nvinfo : EIATTR_MAXREG_COUNT
	.align		4
        /*002c*/ 	.byte	0x03, 0x1b
        /*002e*/ 	.short	0x00ff


	//----- nvinfo : EIATTR_MERCURY_ISA_VERSION
	.align		4
        /*0030*/ 	.byte	0x03, 0x5f
        /*0032*/ 	.short	0x0101


	//----- nvinfo : EIATTR_VRC_CTA_INIT_COUNT
	.align		4
        /*0034*/ 	.byte	0x02, 0x4a
	.zero		1
	.zero		1


	//----- nvinfo : EIATTR_EXIT_INSTR_OFFSETS
	.align		4
        /*0038*/ 	.byte	0x04, 0x1c
        /*003a*/ 	.short	(.L_118 - .L_117)


	//   ....[0]....
.L_117:
        /*003c*/ 	.word	0x00000040


	//   ....[1]....
        /*0040*/ 	.word	0x00000770


	//----- nvinfo : EIATTR_CBANK_PARAM_SIZE
	.align		4
.L_118:
        /*0044*/ 	.byte	0x03, 0x19
        /*0046*/ 	.short	0x000c


	//----- nvinfo : EIATTR_PARAM_CBANK
	.align		4
        /*0048*/ 	.byte	0x04, 0x0a
        /*004a*/ 	.short	(.L_120 - .L_119)
	.align		4
.L_119:
        /*004c*/ 	.word	index@(.nv.constant0.init_adaptive_state)
        /*0050*/ 	.short	0x0380
        /*0052*/ 	.short	0x000c


	//----- nvinfo : EIATTR_SW_WAR
	.align		4
.L_120:
        /*0054*/ 	.byte	0x04, 0x36
        /*0056*/ 	.short	(.L_122 - .L_121)
.L_121:
        /*0058*/ 	.word	0x00000008
.L_122:


//--------------------- .nv.info.annealing_module --------------------------
	.section	.nv.info.annealing_module,"",@"SHT_CUDA_INFO"
	.sectionflags	@""
	.align	4


	//----- nvinfo : EIATTR_CUDA_API_VERSION
	.align		4
        /*0000*/ 	.byte	0x04, 0x37
        /*0002*/ 	.short	(.L_124 - .L_123)
.L_123:
        /*0004*/ 	.word	0x00000082


	//----- nvinfo : EIATTR_KPARAM_INFO
	.align		4
.L_124:
        /*0008*/ 	.byte	0x04, 0x17
        /*000a*/ 	.short	(.L_126 - .L_125)
.L_125:
        /*000c*/ 	.word	0x00000000
        /*0010*/ 	.short	0x0010
        /*0012*/ 	.short	0x0068
        /*0014*/ 	.byte	0x00, 0xf5, 0x21, 0x00


	//----- nvinfo : EIATTR_KPARAM_INFO
	.align		4
.L_126:
        /*0018*/ 	.byte	0x04, 0x17
        /*001a*/ 	.short	(.L_128 - .L_127)
.L_127:
        /*001c*/ 	.word	0x00000000
        /*0020*/ 	.short	0x000f
        /*0022*/ 	.short	0x0060
        /*0024*/ 	.byte	0x00, 0xf0, 0x11, 0x00


	//----- nvinfo : EIATTR_KPARAM_INFO
	.align		4
.L_128:
        /*0028*/ 	.byte	0x04, 0x17
        /*002a*/ 	.short	(.L_130 - .L_129)
.L_129:
        /*002c*/ 	.word	0x00000000
        /*0030*/ 	.short	0x000e
        /*0032*/ 	.short	0x005c
        /*0034*/ 	.byte	0x00, 0xf0, 0x11, 0x00


	//----- nvinfo : EIATTR_KPARAM_INFO
	.align		4
.L_130:
        /*0038*/ 	.byte	0x04, 0x17
        /*003a*/ 	.short	(.L_132 - .L_131)
.L_131:
        /*003c*/ 	.word	0x00000000
        /*0040*/ 	.short	0x000d
        /*0042*/ 	.short	0x0058
        /*0044*/ 	.byte	0x00, 0xf0, 0x11, 0x00


	//----- nvinfo : EIATTR_KPARAM_INFO
	.align		4
.L_132:
        /*0048*/ 	.byte	0x04, 0x17
        /*004a*/ 	.short	(.L_134 - .L_133)
.L_133:
        /*004c*/ 	.word	0x00000000
        /*0050*/ 	.short	0x000c
        /*0052*/ 	.short	0x0054
        /*0054*/ 	.byte	0x00, 0xf0, 0x11, 0x00


	//----- nvinfo : EIATTR_KPARAM_INFO
	.align		4
.L_134:
        /*0058*/ 	.byte	0x04, 0x17
        /*005a*/ 	.short	(.L_136 - .L_135)
.L_135:
        /*005c*/ 	.word	0x00000000
        /*0060*/ 	.short	0x000b
        /*0062*/ 	.short	0x0050
        /*0064*/ 	.byte	0x00, 0xf0, 0x11, 0x00


	//----- nvinfo : EIATTR_KPARAM_INFO
	.align		4
.L_136:
        /*0068*/ 	.byte	0x04, 0x17
        /*006a*/ 	.short	(.L_138 - .L_137)
.L_137:
        /*006c*/ 	.word	0x00000000
        /*0070*/ 	.short	0x000a
        /*0072*/ 	.short	0x0048
        /*0074*/ 	.byte	0x00, 0xf5, 0x21, 0x00


	//----- nvinfo : EIATTR_KPARAM_INFO
	.align		4
.L_138:
        /*0078*/ 	.byte	0x04, 0x17
        /*007a*/ 	.short	(.L_140 - .L_139)
.L_139:
        /*007c*/ 	.word	0x00000000
        /*0080*/ 	.short	0x0009
        /*0082*/ 	.short	0x0040
        /*0084*/ 	.byte	0x00, 0xf0, 0x11, 0x00


	//----- nvinfo : EIATTR_KPARAM_INFO
	.align		4
.L_140:
        /*0088*/ 	.byte	0x04, 0x17
        /*008a*/ 	.short	(.L_142 - .L_141)
.L_141:
        /*008c*/ 	.word	0x00000000
        /*0090*/ 	.short	0x0008
        /*0092*/ 	.short	0x0038
        /*0094*/ 	.byte	0x00, 0xf5, 0x21, 0x00


	//----- nvinfo : EIATTR_KPARAM_INFO
	.align		4
.L_142:
        /*0098*/ 	.byte	0x04, 0x17
        /*009a*/ 	.short	(.L_144 - .L_143)
.L_143:
        /*009c*/ 	.word	0x00000000
        /*00a0*/ 	.short	0x0007
        /*00a2*/ 	.short	0x0030
        /*00a4*/ 	.byte	0x00, 0xf5, 0x21, 0x00


	//----- nvinfo : EIATTR_KPARAM_INFO
	.align		4
.L_144:
        /*00a8*/ 	.byte	0x04, 0x17
        /*00aa*/ 	.short	(.L_146 - .L_145)
.L_145:
        /*00ac*/ 	.word	0x00000000
        /*00b0*/ 	.short	0x0006
        /*00b2*/ 	.short	0x0028
        /*00b4*/ 	.byte	0x00, 0xf5, 0x21, 0x00


	//----- nvinfo : EIATTR_KPARAM_INFO
	.align		4
.L_146:
        /*00b8*/ 	.byte	0x04, 0x17
        /*00ba*/ 	.short	(.L_148 - .L_147)
.L_147:
        /*00bc*/ 	.word	0x00000000
        /*00c0*/ 	.short	0x0005
        /*00c2*/ 	.short	0x0020
        /*00c4*/ 	.byte	0x00, 0xf5, 0x21, 0x00


	//----- nvinfo : EIATTR_KPARAM_INFO
	.align		4
.L_148:
        /*00c8*/ 	.byte	0x04, 0x17
        /*00ca*/ 	.short	(.L_150 - .L_149)
.L_149:
        /*00cc*/ 	.word	0x00000000
        /*00d0*/ 	.short	0x0004
        /*00d2*/ 	.short	0x0018
        /*00d4*/ 	.byte	0x00, 0xf5, 0x21, 0x00


	//----- nvinfo : EIATTR_KPARAM_INFO
	.align		4
.L_150:
        /*00d8*/ 	.byte	0x04, 0x17
        /*00da*/ 	.short	(.L_152 - .L_151)
.L_151:
        /*00dc*/ 	.word	0x00000000
        /*00e0*/ 	.short	0x0003
        /*00e2*/ 	.short	0x0010
        /*00e4*/ 	.byte	0x00, 0xf5, 0x21, 0x00


	//----- nvinfo : EIATTR_KPARAM_INFO
	.align		4
.L_152:
        /*00e8*/ 	.byte	0x04, 0x17
        /*00ea*/ 	.short	(.L_154 - .L_153)
.L_153:
        /*00ec*/ 	.word	0x00000000
        /*00f0*/ 	.short	0x0002
        /*00f2*/ 	.short	0x0008
        /*00f4*/ 	.byte	0x00, 0xf5, 0x21, 0x00


	//----- nvinfo : EIATTR_KPARAM_INFO
	.align		4
.L_154:
        /*00f8*/ 	.byte	0x04, 0x17
        /*00fa*/ 	.short	(.L_156 - .L_155)
.L_155:
        /*00fc*/ 	.word	0x00000000
        /*0100*/ 	.short	0x0001
        /*0102*/ 	.short	0x0004
        /*0104*/ 	.byte	0x00, 0xf0, 0x11, 0x00


	//----- nvinfo : EIATTR_KPARAM_INFO
	.align		4
.L_156:
        /*0108*/ 	.byte	0x04, 0x17
        /*010a*/ 	.short	(.L_158 - .L_157)
.L_157:
        /*010c*/ 	.word	0x00000000
        /*0110*/ 	.short	0x0000
        /*0112*/ 	.short	0x0000
        /*0114*/ 	.byte	0x00, 0xf0, 0x11, 0x00


	//----- nvinfo : EIATTR_SPARSE_MMA_MASK
	.align		4
.L_158:
        /*0118*/ 	.byte	0x03, 0x50
        /*011a*/ 	.short	0x0000


	//----- nvinfo : EIATTR_MAXREG_COUNT
	.align		4
        /*011c*/ 	.byte	0x03, 0x1b
        /*011e*/ 	.short	0x00ff


	//----- nvinfo : EIATTR_NUM_BARRIERS
	.align		4
        /*0120*/ 	.byte	0x02, 0x4c
        /*0122*/ 	.byte	0x01
	.zero		1


	//----- nvinfo : EIATTR_MERCURY_ISA_VERSION
	.align		4
        /*0124*/ 	.byte	0x03, 0x5f
        /*0126*/ 	.short	0x0101


	//----- nvinfo : EIATTR_VRC_CTA_INIT_COUNT
	.align		4
        /*0128*/ 	.byte	0x02, 0x4a
	.zero		1
	.zero		1


	//----- nvinfo : EIATTR_EXIT_INSTR_OFFSETS
	.align		4
        /*012c*/ 	.byte	0x04, 0x1c
        /*012e*/ 	.short	(.L_160 - .L_159)


	//   ....[0]....
.L_159:
        /*0130*/ 	.word	0x00001270


	//   ....[1]....
        /*0134*/ 	.word	0x00002880


	//   ....[2]....
        /*0138*/ 	.word	0x000028e0


	//----- nvinfo : EIATTR_CRS_STACK_SIZE
	.align		4
.L_160:
        /*013c*/ 	.byte	0x04, 0x1e
        /*013e*/ 	.short	(.L_162 - .L_161)
.L_161:
        /*0140*/ 	.word	0x00000000


	//----- nvinfo : EIATTR_CBANK_PARAM_SIZE
	.align		4
.L_162:
        /*0144*/ 	.byte	0x03, 0x19
        /*0146*/ 	.short	0x0070


	//----- nvinfo : EIATTR_PARAM_CBANK
	.align		4
        /*0148*/ 	.byte	0x04, 0x0a
        /*014a*/ 	.short	(.L_164 - .L_163)
	.align		4
.L_163:
        /*014c*/ 	.word	index@(.nv.constant0.annealing_module)
        /*0150*/ 	.short	0x0380
        /*0152*/ 	.short	0x0070


	//----- nvinfo : EIATTR_SW_WAR
	.align		4
.L_164:
        /*0154*/ 	.byte	0x04, 0x36
        /*0156*/ 	.short	(.L_166 - .L_165)
.L_165:
        /*0158*/ 	.word	0x00000008
.L_166:


//--------------------- .nv.info.calculate_cut_val --------------------------
	.section	.nv.info.calculate_cut_val,"",@"SHT_CUDA_INFO"
	.sectionflags	@""
	.align	4


	//----- nvinfo : EIATTR_CUDA_API_VERSION
	.align		4
        /*0000*/ 	.byte	0x04, 0x37
        /*0002*/ 	.short	(.L_168 - .L_167)
.L_167:
        /*0004*/ 	.word	0x00000082


	//----- nvinfo : EIATTR_KPARAM_INFO
	.align		4
.L_168:
        /*0008*/ 	.byte	0x04, 0x17
        /*000a*/ 	.short	(.L_170 - .L_169)
.L_169:
        /*000c*/ 	.word	0x00000000
        /*0010*/ 	.short	0x0003
        /*0012*/ 	.short	0x0018
        /*0014*/ 	.byte	0x00, 0xf5, 0x21, 0x00


	//----- nvinfo : EIATTR_KPARAM_INFO
	.align		4
.L_170:
        /*0018*/ 	.byte	0x04, 0x17
        /*001a*/ 	.short	(.L_172 - .L_171)
.L_171:
        /*001c*/ 	.word	0x00000000
        /*0020*/ 	.short	0x0002
        /*0022*/ 	.short	0x0010
        /*0024*/ 	.byte	0x00, 0xf5, 0x21, 0x00


	//----- nvinfo : EIATTR_KPARAM_INFO
	.align		4
.L_172:
        /*0028*/ 	.byte	0x04, 0x17
        /*002a*/ 	.short	(.L_174 - .L_173)
.L_173:
        /*002c*/ 	.word	0x00000000
        /*0030*/ 	.short	0x0001
        /*0032*/ 	.short	0x0008
        /*0034*/ 	.byte	0x00, 0xf5, 0x21, 0x00


	//----- nvinfo : EIATTR_KPARAM_INFO
	.align		4
.L_174:
        /*0038*/ 	.byte	0x04, 0x17
        /*003a*/ 	.short	(.L_176 - .L_175)
.L_175:
        /*003c*/ 	.word	0x00000000
        /*0040*/ 	.short	0x0000
        /*0042*/ 	.short	0x0000
        /*0044*/ 	.byte	0x00, 0xf0, 0x11, 0x00


	//----- nvinfo : EIATTR_SPARSE_MMA_MASK
	.align		4
.L_176:
        /*0048*/ 	.byte	0x03, 0x50
        /*004a*/ 	.short	0x0000


	//----- nvinfo : EIATTR_MAXREG_COUNT
	.align		4
        /*004c*/ 	.byte	0x03, 0x1b
        /*004e*/ 	.short	0x00ff


	//----- nvinfo : EIATTR_NUM_BARRIERS
	.align		4
        /*0050*/ 	.byte	0x02, 0x4c
        /*0052*/ 	.byte	0x01
	.zero		1


	//----- nvinfo : EIATTR_MERCURY_ISA_VERSION
	.align		4
        /*0054*/ 	.byte	0x03, 0x5f
        /*0056*/ 	.short	0x0101


	//----- nvinfo : EIATTR_VRC_CTA_INIT_COUNT
	.align		4
        /*0058*/ 	.byte	0x02, 0x4a
	.zero		1
	.zero		1


	//----- nvinfo : EIATTR_EXIT_INSTR_OFFSETS
	.align		4
        /*005c*/ 	.byte	0x04, 0x1c
        /*005e*/ 	.short	(.L_178 - .L_177)


	//   ....[0]....
.L_177:
        /*0060*/ 	.word	0x00000db0


	//   ....[1]....
        /*0064*/ 	.word	0x00001330


	//----- nvinfo : EIATTR_CRS_STACK_SIZE
	.align		4
.L_178:
        /*0068*/ 	.byte	0x04, 0x1e
        /*006a*/ 	.short	(.L_180 - .L_179)
.L_179:
        /*006c*/ 	.word	0x00000000


	//----- nvinfo : EIATTR_CBANK_PARAM_SIZE
	.align		4
.L_180:
        /*0070*/ 	.byte	0x03, 0x19
        /*0072*/ 	.short	0x0020


	//----- nvinfo : EIATTR_PARAM_CBANK
	.align		4
        /*0074*/ 	.byte	0x04, 0x0a
        /*0076*/ 	.short	(.L_182 - .L_181)
	.align		4
.L_181:
        /*0078*/ 	.word	index@(.nv.constant0.calculate_cut_val)
        /*007c*/ 	.short	0x0380
        /*007e*/ 	.short	0x0020


	//----- nvinfo : EIATTR_SW_WAR
	.align		4
.L_182:
        /*0080*/ 	.byte	0x04, 0x36
        /*0082*/ 	.short	(.L_184 - .L_183)
.L_183:
        /*0084*/ 	.word	0x00000008
.L_184:


//--------------------- .nv.callgraph             --------------------------
	.section	.nv.callgraph,"",@"SHT_CUDA_CALLGRAPH"
	.align	4
	.sectionentsize	8
	.align		4
        /*0000*/ 	.word	0x00000000
	.align		4
        /*0004*/ 	.word	0xffffffff
	.align		4
        /*0008*/ 	.word	0x00000000
	.align		4
        /*000c*/ 	.word	0xfffffffe
	.align		4
        /*0010*/ 	.word	0x00000000
	.align		4
        /*0014*/ 	.word	0xfffffffd
	.align		4
        /*0018*/ 	.word	0x00000000
	.align		4
        /*001c*/ 	.word	0xfffffffc


//--------------------- .nv.constant4             --------------------------
	.section	.nv.constant4,"a",@progbits
	.align	8
	.align		8
.nv.constant4:
        /*0000*/ 	.dword	precalc_xorwow_matrix
	.align		8
        /*0008*/ 	.dword	precalc_xorwow_offset_matrix
	.align		8
        /*0010*/ 	.dword	mrg32k3aM1
	.align		8
        /*0018*/ 	.dword	mrg32k3aM2
	.align		8
        /*0020*/ 	.dword	mrg32k3aM1SubSeq
	.align		8
        /*0028*/ 	.dword	mrg32k3aM2SubSeq
	.align		8
        /*0030*/ 	.dword	mrg32k3aM1Seq
	.align		8
        /*0038*/ 	.dword	mrg32k3aM2Seq


//--------------------- .nv.constant3             --------------------------
	.section	.nv.constant3,"a",@progbits
	.align	8
.nv.constant3:
	.type		__cr_lgamma_table,@object
	.size		__cr_lgamma_table,(.L_8 - __cr_lgamma_table)
__cr_lgamma_table:
        /*0000*/ 	.byte	0x00, 0x00, 0x00, 0x00, 0x00, 0x00, 0x00, 0x00, 0x00, 0x00, 0x00, 0x00, 0x00, 0x00, 0x00, 0x00
        /*0010*/ 	.byte	0xef, 0x39, 0xfa, 0xfe, 0x42, 0x2e, 0xe6, 0x3f, 0x02, 0x20, 0x2a, 0xfa, 0x0b, 0xab, 0xfc, 0x3f
        /*0020*/ 	.byte	0xf9, 0x2c, 0x92, 0x7c, 0xa7, 0x6c, 0x09, 0x40, 0xc9, 0x79, 0x44, 0x3c, 0x64, 0x26, 0x13, 0x40
        /*0030*/ 	.byte	0xca, 0x01, 0xcf, 0x3a, 0x27, 0x51, 0x1a, 0x40, 0x30, 0xcc, 0x2d, 0xf3, 0xe1, 0x0c, 0x21, 0x40
        /*0040*/ 	.byte	0x0d, 0xb7, 0xfc, 0x82, 0x8e, 0x35, 0x25, 0x40
.L_8:


//--------------------- .text.simple_annealing_module --------------------------
	.section	.text.simple_annealing_module,"ax",@progbits
	.align	128
        .global         simple_annealing_module
        .type           simple_annealing_module,@function
        .size           simple_annealing_module,(.L_x_72 - simple_annealing_module)
        .other          simple_annealing_module,@"STO_CUDA_ENTRY STV_DEFAULT"
simple_annealing_module:
.text.simple_annealing_module:
[----:B------:R-:W-:Y:S01]  /*0000*/  LDC R1, c[0x0][0x37c] ;  /* 0x0000df00ff017b82 */ /* 0x000fe20000000800 */
[----:B------:R-:W0:Y:S07]  /*0010*/  S2R R3, SR_TID.Y ;  /* 0x0000000000037919 */ /* 0x000e2e0000002200 */
[----:B------:R-:W0:Y:S01]  /*0020*/  S2UR UR4, SR_CTAID.Y ;  /* 0x00000000000479c3 */ /* 0x000e220000002600 */
[----:B------:R-:W1:Y:S01]  /*0030*/  LDCU UR6, c[0x0][0x380] ;  /* 0x00007000ff0677ac */ /* 0x000e620008000800 */
[----:B------:R-:W-:Y:S06]  /*0040*/  BSSY.RECONVERGENT B0, `(.L_x_0) ;  /* 0x0000166000007945 */ /* 0x000fec0003800200 */
[----:B------:R-:W0:Y:S02]  /*0050*/  LDC R6, c[0x0][0x364] ;  /* 0x0000d900ff067b82 */ /* 0x000e240000000800 */
[----:B0-----:R-:W-:-:S05]  /*0060*/  IMAD R6, R6, UR4, R3 ;  /* 0x0000000406067c24 */ /* 0x001fca000f8e0203 */
[----:B-1----:R-:W-:-:S13]  /*0070*/  ISETP.GE.AND P0, PT, R6, UR6, PT ;  /* 0x0000000606007c0c */ /* 0x002fda000bf06270 */
[----:B------:R-:W-:Y:S05]  /*0080*/  @P0 BRA `(.L_x_1) ;  /* 0x0000001400840947 */ /* 0x000fea0003800000 */
[----:B------:R-:W0:Y:S08]  /*0090*/  LDC.64 R14, c[0x0][0x358] ;  /* 0x0000d600ff0e7b82 */ /* 0x000e300000000a00 */
[----:B------:R-:W1:Y:S08]  /*00a0*/  LDC.64 R2, c[0x0][0x3b8] ;  /* 0x0000ee00ff027b82 */ /* 0x000e700000000a00 */
[----:B------:R-:W2:Y:S01]  /*00b0*/  LDC R7, c[0x0][0x3c0] ;  /* 0x0000f000ff077b82 */ /* 0x000ea20000000800 */
[----:B0-----:R-:W-:-:S02]  /*00c0*/  R2UR UR4, R14 ;  /* 0x000000000e0472ca */ /* 0x001fc400000e0000 */
[----:B------:R-:W-:Y:S01]  /*00d0*/  R2UR UR5, R15 ;  /* 0x000000000f0572ca */ /* 0x000fe200000e0000 */
[----:B-1----:R-:W-:-:S12]  /*00e0*/  IMAD.WIDE.U32 R2, R6, 0x4, R2 ;  /* 0x0000000406027825 */ /* 0x002fd800078e0002 */
[----:B------:R-:W3:Y:S01]  /*00f0*/  LDG.E R2, desc[UR4][R2.64] ;  /* 0x0000000402027981 */ /* 0x000ee2000c1e1900 */
[----:B--2---:R-:W-:Y:S02]  /*0100*/  IABS R10, R7 ;  /* 0x00000007000a7213 */ /* 0x004fe40000000000 */
[----:B------:R-:W-:Y:S02]  /*0110*/  ISETP.GE.AND P2, PT, R7, RZ, PT ;  /* 0x000000ff0700720c */ /* 0x000fe40003f46270 */
[----:B---3--:R-:W-:-:S04]  /*0120*/  IABS R8, R2 ;  /* 0x0000000200087213 */ /* 0x008fc80000000000 */
[----:B------:R-:W0:Y:S08]  /*0130*/  I2F.RP R0, R8 ;  /* 0x0000000800007306 */ /* 0x000e300000209400 */
[----:B0-----:R-:W0:Y:S02]  /*0140*/  MUFU.RCP R0, R0 ;  /* 0x0000000000007308 */ /* 0x001e240000001000 */
[----:B0-----:R-:W-:-:S06]  /*0150*/  VIADD R4, R0, 0xffffffe ;  /* 0x0ffffffe00047836 */ /* 0x001fcc0000000000 */
[----:B------:R0:W1:Y:S02]  /*0160*/  F2I.FTZ.U32.TRUNC.NTZ R5, R4 ;  /* 0x0000000400057305 */ /* 0x000064000021f000 */
[----:B0-----:R-:W-:Y:S02]  /*0170*/  IMAD.MOV.U32 R4, RZ, RZ, RZ ;  /* 0x000000ffff047224 */ /* 0x001fe400078e00ff */
[----:B-1----:R-:W-:-:S04]  /*0180*/  IMAD.MOV R9, RZ, RZ, -R5 ;  /* 0x000000ffff097224 */ /* 0x002fc800078e0a05 */
[----:B------:R-:W-:Y:S01]  /*0190*/  IMAD R3, R9, R8, RZ ;  /* 0x0000000809037224 */ /* 0x000fe200078e02ff */
[----:B------:R-:W-:-:S03]  /*01a0*/  IABS R9, R2 ;  /* 0x0000000200097213 */ /* 0x000fc60000000000 */
[----:B------:R-:W-:-:S04]  /*01b0*/  IMAD.HI.U32 R5, R5, R3, R4 ;  /* 0x0000000305057227 */ /* 0x000fc800078e0004 */
[----:B------:R-:W-:Y:S02]  /*01c0*/  IMAD.MOV R0, RZ, RZ, -R9 ;  /* 0x000000ffff007224 */ /* 0x000fe400078e0a09 */
[----:B------:R-:W-:-:S04]  /*01d0*/  IMAD.HI.U32 R5, R5, R10, RZ ;  /* 0x0000000a05057227 */ /* 0x000fc800078e00ff */
[----:B------:R-:W-:-:S05]  /*01e0*/  IMAD R5, R5, R0, R10 ;  /* 0x0000000005057224 */ /* 0x000fca00078e020a */
[----:B------:R-:W-:-:S13]  /*01f0*/  ISETP.GT.U32.AND P0, PT, R8, R5, PT ;  /* 0x000000050800720c */ /* 0x000fda0003f04070 */
[----:B------:R-:W-:Y:S01]  /*0200*/  @!P0 IMAD.IADD R5, R5, 0x1, -R8 ;  /* 0x0000000105058824 */ /* 0x000fe200078e0a08 */
[----:B------:R-:W-:-:S04]  /*0210*/  ISETP.NE.AND P0, PT, R2, RZ, PT ;  /* 0x000000ff0200720c */ /* 0x000fc80003f05270 */
[----:B------:R-:W-:-:S13]  /*0220*/  ISETP.GT.U32.AND P1, PT, R8, R5, PT ;  /* 0x000000050800720c */ /* 0x000fda0003f24070 */
[----:B------:R-:W-:-:S04]  /*0230*/  @!P1 IMAD.IADD R5, R5, 0x1, -R8 ;  /* 0x0000000105059824 */ /* 0x000fc800078e0a08 */
[----:B------:R-:W-:Y:S01]  /*0240*/  @!P2 IMAD.MOV R5, RZ, RZ, -R5 ;  /* 0x000000ffff05a224 */ /* 0x000fe200078e0a05 */
[----:B------:R-:W-:-:S04]  /*0250*/  @!P0 LOP3.LUT R5, RZ, R2, RZ, 0x33, !PT ;  /* 0x00000002ff058212 */ /* 0x000fc800078e33ff */
[----:B------:R-:W-:-:S13]  /*0260*/  ISETP.NE.AND P0, PT, R5, RZ, PT ;  /* 0x000000ff0500720c */ /* 0x000fda0003f05270 */
[----:B------:R-:W-:Y:S05]  /*0270*/  @P0 BRA `(.L_x_1) ;  /* 0x0000001400080947 */ /* 0x000fea0003800000 */
[----:B------:R-:W0:Y:S01]  /*0280*/  LDCU.64 UR4, c[0x0][0x388] ;  /* 0x00007100ff0477ac */ /* 0x000e220008000a00 */
[----:B------:R-:W-:Y:S02]  /*0290*/  R2UR UR8, R14 ;  /* 0x000000000e0872ca */ /* 0x000fe400000e0000 */
[----:B------:R-:W-:Y:S02]  /*02a0*/  R2UR UR9, R15 ;  /* 0x000000000f0972ca */ /* 0x000fe400000e0000 */
[----:B0-----:R-:W-:-:S05]  /*02b0*/  IADD3 R2, P0, PT, R6, UR4, RZ ;  /* 0x0000000406027c10 */ /* 0x001fca000ff1e0ff */
[----:B------:R-:W-:-:S06]  /*02c0*/  IMAD.X R3, RZ, RZ, UR5, P0 ;  /* 0x00000005ff037e24 */ /* 0x000fcc00080e06ff */
[----:B------:R-:W2:Y:S01]  /*02d0*/  LDG.E.S8 R2, desc[UR8][R2.64] ;  /* 0x0000000802027981 */ /* 0x000ea2000c1e1300 */
[----:B------:R-:W-:Y:S02]  /*02e0*/  UISETP.GE.U32.AND UP1, UPT, UR6, 0x10, UPT ;  /* 0x000000100600788c */ /* 0x000fe4000bf26070 */
[----:B------:R-:W-:Y:S01]  /*02f0*/  IMAD R0, R6, UR6, RZ ;  /* 0x0000000606007c24 */ /* 0x000fe2000f8e02ff */
[----:B------:R-:W-:Y:S01]  /*0300*/  ULOP3.LUT UR7, UR6, 0xf, URZ, 0xc0, !UPT ;  /* 0x0000000f06077892 */ /* 0x000fe2000f8ec0ff */
[----:B------:R-:W-:-:S03]  /*0310*/  IMAD.MOV.U32 R7, RZ, RZ, RZ ;  /* 0x000000ffff077224 */ /* 0x000fc600078e00ff */
[----:B------:R-:W-:Y:S01]  /*0320*/  UISETP.NE.AND UP0, UPT, UR7, URZ, UPT ;  /* 0x000000ff0700728c */ /* 0x000fe2000bf05270 */
[----:B--2---:R0:W1:Y:S01]  /*0330*/  I2F.S16 R12, R2 ;  /* 0x00000002000c7306 */ /* 0x0040620000101400 */
[----:B------:R-:W-:Y:S09]  /*0340*/  BRA.U !UP1, `(.L_x_2) ;  /* 0x0000000509d07547 */ /* 0x000ff2000b800000 */
[----:B------:R-:W2:Y:S01]  /*0350*/  LDCU.128 UR12, c[0x0][0x390] ;  /* 0x00007200ff0c77ac */ /* 0x000ea20008000c00 */
[----:B------:R-:W-:-:S04]  /*0360*/  ULOP3.LUT UR8, UR6, 0x7ffffff0, URZ, 0xc0, !UPT ;  /* 0x7ffffff006087892 */ /* 0x000fc8000f8ec0ff */
[----:B------:R-:W-:Y:S02]  /*0370*/  UIADD3 UR9, UPT, UPT, -UR8, URZ, URZ ;  /* 0x000000ff08097290 */ /* 0x000fe4000fffe1ff */
[----:B------:R-:W-:Y:S01]  /*0380*/  IMAD.U32 R7, RZ, RZ, UR8 ;  /* 0x00000008ff077e24 */ /* 0x000fe2000f8e00ff */
[----:B--2---:R-:W-:Y:S01]  /*0390*/  UIADD3 UR4, UP1, UPT, UR14, 0x20, URZ ;  /* 0x000000200e047890 */ /* 0x004fe2000ff3e0ff */
[----:B0-----:R-:W-:-:S03]  /*03a0*/  IADD3 R2, P0, PT, R0, UR12, RZ ;  /* 0x0000000c00027c10 */ /* 0x001fc6000ff1e0ff */
[----:B------:R-:W-:Y:S01]  /*03b0*/  UIADD3.X UR5, UPT, UPT, URZ, UR15, URZ, UP1, !UPT ;  /* 0x0000000fff057290 */ /* 0x000fe20008ffe4ff */
[----:B------:R-:W-:Y:S01]  /*03c0*/  IADD3 R2, P1, PT, R2, 0x7, RZ ;  /* 0x0000000702027810 */ /* 0x000fe20007f3e0ff */
[----:B------:R-:W-:-:S03]  /*03d0*/  IMAD.U32 R4, RZ, RZ, UR4 ;  /* 0x00000004ff047e24 */ /* 0x000fc6000f8e00ff */
[----:B------:R-:W-:Y:S01]  /*03e0*/  IADD3.X R3, PT, PT, RZ, UR13, RZ, P1, P0 ;  /* 0x0000000dff037c10 */ /* 0x000fe20008fe04ff */
[----:B------:R-:W-:-:S08]  /*03f0*/  IMAD.U32 R5, RZ, RZ, UR5 ;  /* 0x00000005ff057e24 */ /* 0x000fd0000f8e00ff */
.L_x_3:
[C---:B------:R-:W-:Y:S02]  /*0400*/  R2UR UR4, R14.reuse ;  /* 0x000000000e0472ca */ /* 0x040fe400000e0000 */
[C---:B------:R-:W-:Y:S02]  /*0410*/  R2UR UR5, R15.reuse ;  /* 0x000000000f0572ca */ /* 0x040fe400000e0000 */
[C---:B------:R-:W-:Y:S02]  /*0420*/  R2UR UR10, R14.reuse ;  /* 0x000000000e0a72ca */ /* 0x040fe400000e0000 */
[C---:B------:R-:W-:Y:S02]  /*0430*/  R2UR UR11, R15.reuse ;  /* 0x000000000f0b72ca */ /* 0x040fe400000e0000 */
[----:B------:R-:W-:Y:S02]  /*0440*/  R2UR UR12, R14 ;  /* 0x000000000e0c72ca */ /* 0x000fe400000e0000 */
[----:B------:R-:W-:-:S02]  /*0450*/  R2UR UR13, R15 ;  /* 0x000000000f0d72ca */ /* 0x000fc400000e0000 */
[C---:B------:R-:W-:Y:S02]  /*0460*/  R2UR UR14, R14.reuse ;  /* 0x000000000e0e72ca */ /* 0x040fe400000e0000 */
[C---:B------:R-:W-:Y:S01]  /*0470*/  R2UR UR15, R15.reuse ;  /* 0x000000000f0f72ca */ /* 0x040fe200000e0000 */
[----:B------:R-:W2:Y:S04]  /*0480*/  LDG.E.S8 R8, desc[UR4][R2.64+-0x7] ;  /* 0xfffff90402087981 */ /* 0x000ea8000c1e1300 */
[----:B------:R-:W2:Y:S01]  /*0490*/  LDG.E R9, desc[UR10][R4.64+-0x20] ;  /* 0xffffe00a04097981 */ /* 0x000ea2000c1e1900 */
[C---:B------:R-:W-:Y:S02]  /*04a0*/  R2UR UR16, R14.reuse ;  /* 0x000000000e1072ca */ /* 0x040fe400000e0000 */
[----:B------:R-:W-:Y:S01]  /*04b0*/  R2UR UR17, R15 ;  /* 0x000000000f1172ca */ /* 0x000fe200000e0000 */
[----:B------:R-:W3:Y:S01]  /*04c0*/  LDG.E.S8 R10, desc[UR12][R2.64+-0x6] ;  /* 0xfffffa0c020a7981 */ /* 0x000ee2000c1e1300 */
[----:B------:R-:W-:-:S02]  /*04d0*/  R2UR UR18, R14 ;  /* 0x000000000e1272ca */ /* 0x000fc400000e0000 */
[----:B------:R-:W-:Y:S01]  /*04e0*/  R2UR UR19, R15 ;  /* 0x000000000f1372ca */ /* 0x000fe200000e0000 */
[----:B------:R-:W3:Y:S04]  /*04f0*/  LDG.E R11, desc[UR14][R4.64+-0x1c] ;  /* 0xffffe40e040b7981 */ /* 0x000ee8000c1e1900 */
[----:B------:R-:W4:Y:S04]  /*0500*/  LDG.E.S8 R13, desc[UR4][R2.64+-0x5] ;  /* 0xfffffb04020d7981 */ /* 0x000f28000c1e1300 */
[----:B------:R-:W4:Y:S04]  /*0510*/  LDG.E R16, desc[UR10][R4.64+-0x18] ;  /* 0xffffe80a04107981 */ /* 0x000f28000c1e1900 */
[----:B------:R-:W5:Y:S04]  /*0520*/  LDG.E.S8 R17, desc[UR12][R2.64+-0x4] ;  /* 0xfffffc0c02117981 */ /* 0x000f68000c1e1300 */
[----:B------:R-:W5:Y:S04]  /*0530*/  LDG.E R18, desc[UR14][R4.64+-0x14] ;  /* 0xffffec0e04127981 */ /* 0x000f68000c1e1900 */
[----:B------:R-:W5:Y:S04]  /*0540*/  LDG.E.S8 R19, desc[UR16][R2.64+-0x3] ;  /* 0xfffffd1002137981 */ /* 0x000f68000c1e1300 */
[----:B------:R-:W5:Y:S04]  /*0550*/  LDG.E R20, desc[UR18][R4.64+-0x10] ;  /* 0xfffff01204147981 */ /* 0x000f68000c1e1900 */
[----:B------:R-:W5:Y:S04]  /*0560*/  LDG.E.S8 R21, desc[UR4][R2.64+-0x2] ;  /* 0xfffffe0402157981 */ /* 0x000f68000c1e1300 */
[----:B------:R-:W5:Y:S04]  /*0570*/  LDG.E R22, desc[UR10][R4.64+-0xc] ;  /* 0xfffff40a04167981 */ /* 0x000f68000c1e1900 */
[----:B------:R-:W5:Y:S04]  /*0580*/  LDG.E.S8 R23, desc[UR12][R2.64+-0x1] ;  /* 0xffffff0c02177981 */ /* 0x000f68000c1e1300 */
[----:B------:R-:W5:Y:S01]  /*0590*/  LDG.E R24, desc[UR14][R4.64+-0x8] ;  /* 0xfffff80e04187981 */ /* 0x000f62000c1e1900 */
[----:B--2---:R-:W-:-:S03]  /*05a0*/  IMAD R25, R8, R9, RZ ;  /* 0x0000000908197224 */ /* 0x004fc600078e02ff */
[----:B------:R-:W2:Y:S04]  /*05b0*/  LDG.E.S8 R9, desc[UR12][R2.64+0x1] ;  /* 0x0000010c02097981 */ /* 0x000ea8000c1e1300 */
[----:B------:R-:W2:Y:S01]  /*05c0*/  LDG.E R8, desc[UR14][R4.64] ;  /* 0x0000000e04087981 */ /* 0x000ea2000c1e1900 */
[----:B------:R-:W-:Y:S01]  /*05d0*/  I2FP.F32.S32 R25, R25 ;  /* 0x0000001900197245 */ /* 0x000fe20000201400 */
[----:B---3--:R-:W-:Y:S02]  /*05e0*/  IMAD R26, R10, R11, RZ ;  /* 0x0000000b0a1a7224 */ /* 0x008fe400078e02ff */
[----:B------:R-:W3:Y:S02]  /*05f0*/  LDG.E.S8 R11, desc[UR4][R2.64] ;  /* 0x00000004020b7981 */ /* 0x000ee4000c1e1300 */
[----:B-1----:R-:W-:Y:S01]  /*0600*/  FADD R25, R25, R12 ;  /* 0x0000000c19197221 */ /* 0x002fe20000000000 */
[----:B------:R-:W-:Y:S01]  /*0610*/  I2FP.F32.S32 R26, R26 ;  /* 0x0000001a001a7245 */ /* 0x000fe20000201400 */
[----:B------:R-:W3:Y:S01]  /*0620*/  LDG.E R10, desc[UR10][R4.64+-0x4] ;  /* 0xfffffc0a040a7981 */ /* 0x000ee2000c1e1900 */
[----:B----4-:R-:W-:-:S03]  /*0630*/  IMAD R13, R13, R16, RZ ;  /* 0x000000100d0d7224 */ /* 0x010fc600078e02ff */
[----:B------:R-:W-:Y:S01]  /*0640*/  FADD R25, R25, R26 ;  /* 0x0000001a19197221 */ /* 0x000fe20000000000 */
[----:B------:R-:W-:Y:S01]  /*0650*/  R2UR UR20, R14 ;  /* 0x000000000e1472ca */ /* 0x000fe200000e0000 */
[----:B------:R-:W4:Y:S01]  /*0660*/  LDG.E.S8 R16, desc[UR12][R2.64+0x3] ;  /* 0x0000030c02107981 */ /* 0x000f22000c1e1300 */
[----:B------:R-:W-:Y:S01]  /*0670*/  I2FP.F32.S32 R12, R13 ;  /* 0x0000000d000c7245 */ /* 0x000fe20000201400 */
[----:B-----5:R-:W-:Y:S01]  /*0680*/  IMAD R17, R17, R18, RZ ;  /* 0x0000001211117224 */ /* 0x020fe200078e02ff */
[----:B------:R-:W-:-:S03]  /*0690*/  R2UR UR21, R15 ;  /* 0x000000000f1572ca */ /* 0x000fc600000e0000 */
[----:B------:R-:W-:Y:S01]  /*06a0*/  FADD R12, R25, R12 ;  /* 0x0000000c190c7221 */ /* 0x000fe20000000000 */
[----:B------:R-:W-:Y:S01]  /*06b0*/  R2UR UR22, R14 ;  /* 0x000000000e1672ca */ /* 0x000fe200000e0000 */
[----:B------:R-:W5:Y:S01]  /*06c0*/  LDG.E R13, desc[UR10][R4.64+0x4] ;  /* 0x0000040a040d7981 */ /* 0x000f62000c1e1900 */
[----:B------:R-:W-:Y:S01]  /*06d0*/  I2FP.F32.S32 R17, R17 ;  /* 0x0000001100117245 */ /* 0x000fe20000201400 */
[----:B------:R-:W-:Y:S01]  /*06e0*/  IMAD R19, R19, R20, RZ ;  /* 0x0000001413137224 */ /* 0x000fe200078e02ff */
[----:B------:R-:W-:-:S03]  /*06f0*/  R2UR UR23, R15 ;  /* 0x000000000f1772ca */ /* 0x000fc600000e0000 */
[----:B------:R-:W-:Y:S01]  /*0700*/  FADD R12, R12, R17 ;  /* 0x000000110c0c7221 */ /* 0x000fe20000000000 */
[----:B------:R-:W-:Y:S01]  /*0710*/  R2UR UR24, R14 ;  /* 0x000000000e1872ca */ /* 0x000fe200000e0000 */
[----:B------:R-:W4:Y:S01]  /*0720*/  LDG.E R17, desc[UR14][R4.64+0x8] ;  /* 0x0000080e04117981 */ /* 0x000f22000c1e1900 */
[----:B------:R-:W-:Y:S01]  /*0730*/  I2FP.F32.S32 R19, R19 ;  /* 0x0000001300137245 */ /* 0x000fe20000201400 */
[----:B------:R-:W-:Y:S01]  /*0740*/  IMAD R21, R21, R22, RZ ;  /* 0x0000001615157224 */ /* 0x000fe200078e02ff */
[----:B------:R-:W-:-:S03]  /*0750*/  R2UR UR25, R15 ;  /* 0x000000000f1972ca */ /* 0x000fc600000e0000 */
[----:B------:R-:W-:Y:S01]  /*0760*/  FADD R20, R12, R19 ;  /* 0x000000130c147221 */ /* 0x000fe20000000000 */
[----:B------:R-:W5:Y:S04]  /*0770*/  LDG.E.S8 R18, desc[UR16][R2.64+0x4] ;  /* 0x0000041002127981 */ /* 0x000f68000c1e1300 */
[----:B------:R-:W5:Y:S01]  /*0780*/  LDG.E.S8 R12, desc[UR4][R2.64+0x2] ;  /* 0x00000204020c7981 */ /* 0x000f62000c1e1300 */
[----:B------:R-:W-:Y:S01]  /*0790*/  I2FP.F32.S32 R21, R21 ;  /* 0x0000001500157245 */ /* 0x000fe20000201400 */
[----:B------:R-:W-:Y:S02]  /*07a0*/  IMAD R23, R23, R24, RZ ;  /* 0x0000001817177224 */ /* 0x000fe400078e02ff */
[----:B------:R-:W5:Y:S02]  /*07b0*/  LDG.E R19, desc[UR18][R4.64+0xc] ;  /* 0x00000c1204137981 */ /* 0x000f64000c1e1900 */
[----:B------:R-:W-:-:S02]  /*07c0*/  FADD R26, R20, R21 ;  /* 0x00000015141a7221 */ /* 0x000fc40000000000 */
[----:B------:R-:W5:Y:S01]  /*07d0*/  LDG.E.S8 R20, desc[UR20][R2.64+0x5] ;  /* 0x0000051402147981 */ /* 0x000f62000c1e1300 */
[----:B------:R-:W-:-:S03]  /*07e0*/  I2FP.F32.S32 R25, R23 ;  /* 0x0000001700197245 */ /* 0x000fc60000201400 */
[----:B------:R-:W5:Y:S04]  /*07f0*/  LDG.E R21, desc[UR22][R4.64+0x10] ;  /* 0x0000101604157981 */ /* 0x000f68000c1e1900 */
[----:B------:R-:W5:Y:S01]  /*0800*/  LDG.E.S8 R22, desc[UR24][R2.64+0x6] ;  /* 0x0000061802167981 */ /* 0x000f62000c1e1300 */
[----:B------:R-:W-:-:S03]  /*0810*/  FADD R26, R26, R25 ;  /* 0x000000191a1a7221 */ /* 0x000fc60000000000 */
[----:B------:R-:W5:Y:S04]  /*0820*/  LDG.E R23, desc[UR4][R4.64+0x14] ;  /* 0x0000140404177981 */ /* 0x000f68000c1e1900 */
[----:B------:R-:W5:Y:S04]  /*0830*/  LDG.E.S8 R25, desc[UR10][R2.64+0x7] ;  /* 0x0000070a02197981 */ /* 0x000f68000c1e1300 */
[----:B------:R-:W5:Y:S01]  /*0840*/  LDG.E R24, desc[UR12][R4.64+0x18] ;  /* 0x0000180c04187981 */ /* 0x000f62000c1e1900 */
[----:B--2---:R-:W-:-:S03]  /*0850*/  IMAD R27, R9, R8, RZ ;  /* 0x00000008091b7224 */ /* 0x004fc600078e02ff */
[----:B------:R0:W2:Y:S04]  /*0860*/  LDG.E.S8 R9, desc[UR14][R2.64+0x8] ;  /* 0x0000080e02097981 */ /* 0x0000a8000c1e1300 */
[----:B------:R1:W2:Y:S01]  /*0870*/  LDG.E R8, desc[UR16][R4.64+0x1c] ;  /* 0x00001c1004087981 */ /* 0x0002a2000c1e1900 */
[----:B---3--:R-:W-:-:S05]  /*0880*/  IMAD R10, R11, R10, RZ ;  /* 0x0000000a0b0a7224 */ /* 0x008fca00078e02ff */
[----:B------:R-:W-:Y:S02]  /*0890*/  I2FP.F32.S32 R11, R10 ;  /* 0x0000000a000b7245 */ /* 0x000fe40000201400 */
[----:B------:R-:W-:-:S03]  /*08a0*/  I2FP.F32.S32 R10, R27 ;  /* 0x0000001b000a7245 */ /* 0x000fc60000201400 */
[----:B------:R-:W-:-:S04]  /*08b0*/  FADD R11, R26, R11 ;  /* 0x0000000b1a0b7221 */ /* 0x000fc80000000000 */
[----:B------:R-:W-:Y:S01]  /*08c0*/  FADD R10, R11, R10 ;  /* 0x0000000a0b0a7221 */ /* 0x000fe20000000000 */
[----:B----4-:R-:W-:Y:S02]  /*08d0*/  IMAD R16, R16, R17, RZ ;  /* 0x0000001110107224 */ /* 0x010fe400078e02ff */
[----:B-----5:R-:W-:-:S03]  /*08e0*/  IMAD R12, R12, R13, RZ ;  /* 0x0000000d0c0c7224 */ /* 0x020fc600078e02ff */
[----:B------:R-:W-:Y:S02]  /*08f0*/  I2FP.F32.S32 R11, R16 ;  /* 0x00000010000b7245 */ /* 0x000fe40000201400 */
[----:B------:R-:W-:Y:S01]  /*0900*/  I2FP.F32.S32 R13, R12 ;  /* 0x0000000c000d7245 */ /* 0x000fe20000201400 */
[----:B------:R-:W-:-:S04]  /*0910*/  IMAD R18, R18, R19, RZ ;  /* 0x0000001312127224 */ /* 0x000fc800078e02ff */
[----:B------:R-:W-:Y:S01]  /*0920*/  FADD R10, R10, R13 ;  /* 0x0000000d0a0a7221 */ /* 0x000fe20000000000 */
[----:B------:R-:W-:Y:S01]  /*0930*/  I2FP.F32.S32 R13, R18 ;  /* 0x00000012000d7245 */ /* 0x000fe20000201400 */
[----:B------:R-:W-:Y:S02]  /*0940*/  IMAD R20, R20, R21, RZ ;  /* 0x0000001514147224 */ /* 0x000fe400078e02ff */
[----:B------:R-:W-:Y:S01]  /*0950*/  FADD R10, R10, R11 ;  /* 0x0000000b0a0a7221 */ /* 0x000fe20000000000 */
[----:B------:R-:W-:Y:S02]  /*0960*/  UIADD3 UR9, UPT, UPT, UR9, 0x10, URZ ;  /* 0x0000001009097890 */ /* 0x000fe4000fffe0ff */
[----:B------:R-:W-:Y:S01]  /*0970*/  I2FP.F32.S32 R11, R20 ;  /* 0x00000014000b7245 */ /* 0x000fe20000201400 */
[----:B------:R-:W-:Y:S01]  /*0980*/  FADD R10, R10, R13 ;  /* 0x0000000d0a0a7221 */ /* 0x000fe20000000000 */
[----:B------:R-:W-:Y:S01]  /*0990*/  IMAD R22, R22, R23, RZ ;  /* 0x0000001716167224 */ /* 0x000fe200078e02ff */
[----:B------:R-:W-:-:S02]  /*09a0*/  UISETP.NE.AND UP1, UPT, UR9, URZ, UPT ;  /* 0x000000ff0900728c */ /* 0x000fc4000bf25270 */
[----:B------:R-:W-:Y:S02]  /*09b0*/  FADD R10, R10, R11 ;  /* 0x0000000b0a0a7221 */ /* 0x000fe40000000000 */
[----:B------:R-:W-:Y:S01]  /*09c0*/  I2FP.F32.S32 R13, R22 ;  /* 0x00000016000d7245 */ /* 0x000fe20000201400 */
[----:B------:R-:W-:-:S04]  /*09d0*/  IMAD R24, R25, R24, RZ ;  /* 0x0000001819187224 */ /* 0x000fc800078e02ff */
[----:B------:R-:W-:Y:S01]  /*09e0*/  FADD R10, R10, R13 ;  /* 0x0000000d0a0a7221 */ /* 0x000fe20000000000 */
[----:B------:R-:W-:Y:S02]  /*09f0*/  I2FP.F32.S32 R11, R24 ;  /* 0x00000018000b7245 */ /* 0x000fe40000201400 */
[----:B0-----:R-:W-:Y:S02]  /*0a00*/  IADD3 R2, P0, PT, R2, 0x10, RZ ;  /* 0x0000001002027810 */ /* 0x001fe40007f1e0ff */
[----:B-1----:R-:W-:Y:S01]  /*0a10*/  IADD3 R4, P1, PT, R4, 0x40, RZ ;  /* 0x0000004004047810 */ /* 0x002fe20007f3e0ff */
[----:B------:R-:W-:Y:S02]  /*0a20*/  FADD R10, R10, R11 ;  /* 0x0000000b0a0a7221 */ /* 0x000fe40000000000 */
[----:B------:R-:W-:Y:S02]  /*0a30*/  IMAD.X R3, RZ, RZ, R3, P0 ;  /* 0x000000ffff037224 */ /* 0x000fe400000e0603 */
[----:B------:R-:W-:-:S02]  /*0a40*/  IMAD.X R5, RZ, RZ, R5, P1 ;  /* 0x000000ffff057224 */ /* 0x000fc400008e0605 */
[----:B--2---:R-:W-:-:S05]  /*0a50*/  IMAD R8, R9, R8, RZ ;  /* 0x0000000809087224 */ /* 0x004fca00078e02ff */
[----:B------:R-:W-:-:S05]  /*0a60*/  I2FP.F32.S32 R9, R8 ;  /* 0x0000000800097245 */ /* 0x000fca0000201400 */
[----:B------:R-:W-:Y:S01]  /*0a70*/  FADD R12, R10, R9 ;  /* 0x000000090a0c7221 */ /* 0x000fe20000000000 */
[----:B------:R-:W-:Y:S06]  /*0a80*/  BRA.U UP1, `(.L_x_3) ;  /* 0xfffffff9015c7547 */ /* 0x000fec000b83ffff */
.L_x_2:
[----:B------:R-:W-:Y:S05]  /*0a90*/  BRA.U !UP0, `(.L_x_4) ;  /* 0x0000000908487547 */ /* 0x000fea000b800000 */
[----:B------:R-:W-:Y:S02]  /*0aa0*/  UISETP.GE.U32.AND UP0, UPT, UR7, 0x8, UPT ;  /* 0x000000080700788c */ /* 0x000fe4000bf06070 */
[----:B------:R-:W-:-:S04]  /*0ab0*/  ULOP3.LUT UR5, UR6, 0x7, URZ, 0xc0, !UPT ;  /* 0x0000000706057892 */ /* 0x000fc8000f8ec0ff */
[----:B------:R-:W-:-:S03]  /*0ac0*/  UISETP.NE.AND UP1, UPT, UR5, URZ, UPT ;  /* 0x000000ff0500728c */ /* 0x000fc6000bf25270 */
[----:B------:R-:W-:Y:S08]  /*0ad0*/  BRA.U !UP0, `(.L_x_5) ;  /* 0x0000000508047547 */ /* 0x000ff0000b800000 */
[----:B------:R-:W2:Y:S01]  /*0ae0*/  LDCU.64 UR8, c[0x0][0x390] ;  /* 0x00007200ff0877ac */ /* 0x000ea20008000a00 */
[----:B0-----:R-:W0:Y:S01]  /*0af0*/  LDC.64 R2, c[0x0][0x398] ;  /* 0x0000e600ff027b82 */ /* 0x001e220000000a00 */
[----:B------:R-:W-:Y:S01]  /*0b00*/  IMAD.IADD R8, R0, 0x1, R7 ;  /* 0x0000000100087824 */ /* 0x000fe200078e0207 */
[C---:B------:R-:W-:Y:S02]  /*0b10*/  R2UR UR10, R14.reuse ;  /* 0x000000000e0a72ca */ /* 0x040fe400000e0000 */
[C---:B------:R-:W-:Y:S02]  /*0b20*/  R2UR UR11, R15.reuse ;  /* 0x000000000f0b72ca */ /* 0x040fe400000e0000 */
[C---:B------:R-:W-:Y:S02]  /*0b30*/  R2UR UR12, R14.reuse ;  /* 0x000000000e0c72ca */ /* 0x040fe400000e0000 */
[----:B------:R-:W-:Y:S02]  /*0b40*/  R2UR UR13, R15 ;  /* 0x000000000f0d72ca */ /* 0x000fe400000e0000 */
[----:B------:R-:W-:-:S02]  /*0b50*/  R2UR UR14, R14 ;  /* 0x000000000e0e72ca */ /* 0x000fc400000e0000 */
[----:B------:R-:W-:Y:S02]  /*0b60*/  R2UR UR15, R15 ;  /* 0x000000000f0f72ca */ /* 0x000fe400000e0000 */
[----:B--2---:R-:W-:Y:S02]  /*0b70*/  IADD3 R8, P0, PT, R8, UR8, RZ ;  /* 0x0000000808087c10 */ /* 0x004fe4000ff1e0ff */
[----:B------:R-:W-:-:S03]  /*0b80*/  R2UR UR16, R14 ;  /* 0x000000000e1072ca */ /* 0x000fc600000e0000 */
[----:B------:R-:W-:Y:S01]  /*0b90*/  IMAD.X R9, RZ, RZ, UR9, P0 ;  /* 0x00000009ff097e24 */ /* 0x000fe200080e06ff */
[C---:B------:R-:W-:Y:S01]  /*0ba0*/  IADD3 R4, P0, P1, R7.reuse, UR8, R0 ;  /* 0x0000000807047c10 */ /* 0x040fe2000f91e000 */
[----:B0-----:R-:W-:Y:S01]  /*0bb0*/  IMAD.WIDE.U32 R2, R7, 0x4, R2 ;  /* 0x0000000407027825 */ /* 0x001fe200078e0002 */
[C---:B------:R-:W-:Y:S02]  /*0bc0*/  R2UR UR17, R15.reuse ;  /* 0x000000000f1172ca */ /* 0x040fe400000e0000 */
[C---:B------:R-:W-:Y:S01]  /*0bd0*/  R2UR UR18, R14.reuse ;  /* 0x000000000e1272ca */ /* 0x040fe200000e0000 */
[----:B------:R-:W2:Y:S01]  /*0be0*/  LDG.E.S8 R21, desc[UR10][R8.64] ;  /* 0x0000000a08157981 */ /* 0x000ea2000c1e1300 */
[----:B------:R-:W-:Y:S02]  /*0bf0*/  R2UR UR19, R15 ;  /* 0x000000000f1372ca */ /* 0x000fe400000e0000 */
[----:B------:R-:W-:Y:S01]  /*0c00*/  IADD3.X R5, PT, PT, RZ, UR9, RZ, P0, P1 ;  /* 0x00000009ff057c10 */ /* 0x000fe200087e24ff */
[----:B------:R-:W2:Y:S01]  /*0c10*/  LDG.E R22, desc[UR12][R2.64] ;  /* 0x0000000c02167981 */ /* 0x000ea2000c1e1900 */
[----:B------:R-:W-:-:S02]  /*0c20*/  R2UR UR8, R14 ;  /* 0x000000000e0872ca */ /* 0x000fc400000e0000 */
[C---:B------:R-:W-:Y:S01]  /*0c30*/  R2UR UR9, R15.reuse ;  /* 0x000000000f0972ca */ /* 0x040fe200000e0000 */
[----:B------:R-:W3:Y:S01]  /*0c40*/  LDG.E R24, desc[UR14][R2.64+0x4] ;  /* 0x0000040e02187981 */ /* 0x000ee2000c1e1900 */
[C---:B------:R-:W-:Y:S02]  /*0c50*/  R2UR UR20, R14.reuse ;  /* 0x000000000e1472ca */ /* 0x040fe400000e0000 */
[C---:B------:R-:W-:Y:S01]  /*0c60*/  R2UR UR21, R15.reuse ;  /* 0x000000000f1572ca */ /* 0x040fe200000e0000 */
[----:B------:R-:W3:Y:S01]  /*0c70*/  LDG.E.S8 R23, desc[UR10][R4.64+0x1] ;  /* 0x0000010a04177981 */ /* 0x000ee2000c1e1300 */
[----:B------:R-:W-:Y:S02]  /*0c80*/  R2UR UR22, R14 ;  /* 0x000000000e1672ca */ /* 0x000fe400000e0000 */
[----:B------:R-:W-:Y:S01]  /*0c90*/  R2UR UR23, R15 ;  /* 0x000000000f1772ca */ /* 0x000fe200000e0000 */
[----:B------:R-:W4:Y:S04]  /*0ca0*/  LDG.E R26, desc[UR18][R2.64+0x8] ;  /* 0x00000812021a7981 */ /* 0x000f28000c1e1900 */
[----:B------:R-:W4:Y:S04]  /*0cb0*/  LDG.E.S8 R25, desc[UR16][R4.64+0x2] ;  /* 0x0000021004197981 */ /* 0x000f28000c1e1300 */
[----:B------:R-:W5:Y:S04]  /*0cc0*/  LDG.E R17, desc[UR20][R2.64+0xc] ;  /* 0x00000c1402117981 */ /* 0x000f68000c1e1900 */
[----:B------:R-:W5:Y:S04]  /*0cd0*/  LDG.E.S8 R18, desc[UR8][R4.64+0x3] ;  /* 0x0000030804127981 */ /* 0x000f68000c1e1300 */
[----:B------:R-:W5:Y:S04]  /*0ce0*/  LDG.E R16, desc[UR12][R2.64+0x10] ;  /* 0x0000100c02107981 */ /* 0x000f68000c1e1900 */
[----:B------:R-:W5:Y:S04]  /*0cf0*/  LDG.E.S8 R13, desc[UR22][R4.64+0x4] ;  /* 0x00000416040d7981 */ /* 0x000f68000c1e1300 */
[----:B------:R-:W5:Y:S04]  /*0d00*/  LDG.E R10, desc[UR14][R2.64+0x14] ;  /* 0x0000140e020a7981 */ /* 0x000f68000c1e1900 */
[----:B------:R-:W5:Y:S04]  /*0d10*/  LDG.E.S8 R11, desc[UR10][R4.64+0x5] ;  /* 0x0000050a040b7981 */ /* 0x000f68000c1e1300 */
[----:B------:R-:W5:Y:S04]  /*0d20*/  LDG.E R8, desc[UR18][R2.64+0x18] ;  /* 0x0000181202087981 */ /* 0x000f68000c1e1900 */
[----:B------:R-:W5:Y:S04]  /*0d30*/  LDG.E.S8 R9, desc[UR16][R4.64+0x6] ;  /* 0x0000061004097981 */ /* 0x000f68000c1e1300 */
[----:B------:R-:W5:Y:S04]  /*0d40*/  LDG.E.S8 R19, desc[UR8][R4.64+0x7] ;  /* 0x0000070804137981 */ /* 0x000f68000c1e1300 */
[----:B------:R0:W5:Y:S01]  /*0d50*/  LDG.E R20, desc[UR20][R2.64+0x1c] ;  /* 0x00001c1402147981 */ /* 0x000162000c1e1900 */
[----:B------:R-:W-:-:S02]  /*0d60*/  VIADD R7, R7, 0x8 ;  /* 0x0000000807077836 */ /* 0x000fc40000000000 */
[----:B--2---:R-:W-:-:S05]  /*0d70*/  IMAD R21, R21, R22, RZ ;  /* 0x0000001615157224 */ /* 0x004fca00078e02ff */
[----:B------:R-:W-:Y:S01]  /*0d80*/  I2FP.F32.S32 R21, R21 ;  /* 0x0000001500157245 */ /* 0x000fe20000201400 */
[----:B---3--:R-:W-:-:S04]  /*0d90*/  IMAD R23, R23, R24, RZ ;  /* 0x0000001817177224 */ /* 0x008fc800078e02ff */
[----:B-1----:R-:W-:Y:S01]  /*0da0*/  FADD R21, R12, R21 ;  /* 0x000000150c157221 */ /* 0x002fe20000000000 */
[----:B------:R-:W-:Y:S01]  /*0db0*/  I2FP.F32.S32 R22, R23 ;  /* 0x0000001700167245 */ /* 0x000fe20000201400 */
[----:B----4-:R-:W-:-:S04]  /*0dc0*/  IMAD R25, R25, R26, RZ ;  /* 0x0000001a19197224 */ /* 0x010fc800078e02ff */
[----:B------:R-:W-:Y:S01]  /*0dd0*/  FADD R21, R21, R22 ;  /* 0x0000001615157221 */ /* 0x000fe20000000000 */
[----:B------:R-:W-:Y:S01]  /*0de0*/  I2FP.F32.S32 R12, R25 ;  /* 0x00000019000c7245 */ /* 0x000fe20000201400 */
[----:B-----5:R-:W-:-:S04]  /*0df0*/  IMAD R17, R18, R17, RZ ;  /* 0x0000001112117224 */ /* 0x020fc800078e02ff */
[----:B------:R-:W-:Y:S01]  /*0e00*/  FADD R12, R21, R12 ;  /* 0x0000000c150c7221 */ /* 0x000fe20000000000 */
[----:B------:R-:W-:Y:S01]  /*0e10*/  I2FP.F32.S32 R17, R17 ;  /* 0x0000001100117245 */ /* 0x000fe20000201400 */
[----:B------:R-:W-:-:S04]  /*0e20*/  IMAD R13, R13, R16, RZ ;  /* 0x000000100d0d7224 */ /* 0x000fc800078e02ff */
[----:B------:R-:W-:Y:S01]  /*0e30*/  FADD R12, R12, R17 ;  /* 0x000000110c0c7221 */ /* 0x000fe20000000000 */
[----:B------:R-:W-:Y:S01]  /*0e40*/  I2FP.F32.S32 R13, R13 ;  /* 0x0000000d000d7245 */ /* 0x000fe20000201400 */
[----:B------:R-:W-:-:S04]  /*0e50*/  IMAD R10, R11, R10, RZ ;  /* 0x0000000a0b0a7224 */ /* 0x000fc800078e02ff */
[----:B------:R-:W-:Y:S01]  /*0e60*/  FADD R12, R12, R13 ;  /* 0x0000000d0c0c7221 */ /* 0x000fe20000000000 */
[----:B0-----:R-:W-:Y:S01]  /*0e70*/  I2FP.F32.S32 R3, R10 ;  /* 0x0000000a00037245 */ /* 0x001fe20000201400 */
[----:B------:R-:W-:-:S04]  /*0e80*/  IMAD R8, R9, R8, RZ ;  /* 0x0000000809087224 */ /* 0x000fc800078e02ff */
[----:B------:R-:W-:Y:S01]  /*0e90*/  FADD R3, R12, R3 ;  /* 0x000000030c037221 */ /* 0x000fe20000000000 */
[----:B------:R-:W-:Y:S01]  /*0ea0*/  I2FP.F32.S32 R8, R8 ;  /* 0x0000000800087245 */ /* 0x000fe20000201400 */
[----:B------:R-:W-:-:S04]  /*0eb0*/  IMAD R19, R19, R20, RZ ;  /* 0x0000001413137224 */ /* 0x000fc800078e02ff */
[----:B------:R-:W-:Y:S01]  /*0ec0*/  FADD R3, R3, R8 ;  /* 0x0000000803037221 */ /* 0x000fe20000000000 */
[----:B------:R-:W-:-:S05]  /*0ed0*/  I2FP.F32.S32 R12, R19 ;  /* 0x00000013000c7245 */ /* 0x000fca0000201400 */
[----:B------:R-:W-:-:S07]  /*0ee0*/  FADD R12, R3, R12 ;  /* 0x0000000c030c7221 */ /* 0x000fce0000000000 */
.L_x_5:
[----:B------:R-:W-:Y:S05]  /*0ef0*/  BRA.U !UP1, `(.L_x_4) ;  /* 0x0000000509307547 */ /* 0x000fea000b800000 */
[----:B------:R-:W-:Y:S02]  /*0f00*/  UISETP.GE.U32.AND UP0, UPT, UR5, 0x4, UPT ;  /* 0x000000040500788c */ /* 0x000fe4000bf06070 */
[----:B------:R-:W-:-:S04]  /*0f10*/  ULOP3.LUT UR4, UR6, 0x3, URZ, 0xc0, !UPT ;  /* 0x0000000306047892 */ /* 0x000fc8000f8ec0ff */
[----:B------:R-:W-:-:S03]  /*0f20*/  UISETP.NE.AND UP1, UPT, UR4, URZ, UPT ;  /* 0x000000ff0400728c */ /* 0x000fc6000bf25270 */
[----:B------:R-:W-:Y:S08]  /*0f30*/  BRA.U !UP0, `(.L_x_6) ;  /* 0x0000000108ac7547 */ /* 0x000ff0000b800000 */
[----:B------:R-:W2:Y:S01]  /*0f40*/  LDCU.64 UR8, c[0x0][0x390] ;  /* 0x00007200ff0877ac */ /* 0x000ea20008000a00 */
[----:B------:R-:W3:Y:S01]  /*0f50*/  LDC.64 R4, c[0x0][0x398] ;  /* 0x0000e600ff047b82 */ /* 0x000ee20000000a00 */
[----:B------:R-:W-:Y:S01]  /*0f60*/  IMAD.IADD R8, R0, 0x1, R7 ;  /* 0x0000000100087824 */ /* 0x000fe200078e0207 */
[C---:B------:R-:W-:Y:S02]  /*0f70*/  R2UR UR10, R14.reuse ;  /* 0x000000000e0a72ca */ /* 0x040fe400000e0000 */
[C---:B------:R-:W-:Y:S02]  /*0f80*/  R2UR UR11, R15.reuse ;  /* 0x000000000f0b72ca */ /* 0x040fe400000e0000 */
[C---:B------:R-:W-:Y:S02]  /*0f90*/  R2UR UR12, R14.reuse ;  /* 0x000000000e0c72ca */ /* 0x040fe400000e0000 */
[----:B------:R-:W-:Y:S02]  /*0fa0*/  R2UR UR13, R15 ;  /* 0x000000000f0d72ca */ /* 0x000fe400000e0000 */
[----:B------:R-:W-:-:S02]  /*0fb0*/  R2UR UR14, R14 ;  /* 0x000000000e0e72ca */ /* 0x000fc400000e0000 */
[C---:B------:R-:W-:Y:S02]  /*0fc0*/  R2UR UR15, R15.reuse ;  /* 0x000000000f0f72ca */ /* 0x040fe400000e0000 */
[----:B------:R-:W-:Y:S02]  /*0fd0*/  R2UR UR16, R14 ;  /* 0x000000000e1072ca */ /* 0x000fe400000e0000 */
[C---:B------:R-:W-:Y:S02]  /*0fe0*/  R2UR UR17, R15.reuse ;  /* 0x000000000f1172ca */ /* 0x040fe400000e0000 */
[----:B--2---:R-:W-:Y:S02]  /*0ff0*/  IADD3 R8, P0, PT, R8, UR8, RZ ;  /* 0x0000000808087c10 */ /* 0x004fe4000ff1e0ff */
[C---:B------:R-:W-:Y:S02]  /*1000*/  R2UR UR18, R14.reuse ;  /* 0x000000000e1272ca */ /* 0x040fe400000e0000 */
[----:B------:R-:W-:Y:S01]  /*1010*/  R2UR UR19, R15 ;  /* 0x000000000f1372ca */ /* 0x000fe200000e0000 */
[----:B------:R-:W-:Y:S01]  /*1020*/  IMAD.X R9, RZ, RZ, UR9, P0 ;  /* 0x00000009ff097e24 */ /* 0x000fe200080e06ff */
[C---:B0-----:R-:W-:Y:S01]  /*1030*/  IADD3 R2, P0, P1, R7.reuse, UR8, R0 ;  /* 0x0000000807027c10 */ /* 0x041fe2000f91e000 */
[----:B---3--:R-:W-:Y:S01]  /*1040*/  IMAD.WIDE.U32 R4, R7, 0x4, R4 ;  /* 0x0000000407047825 */ /* 0x008fe200078e0004 */
[----:B------:R-:W-:-:S02]  /*1050*/  R2UR UR20, R14 ;  /* 0x000000000e1472ca */ /* 0x000fc400000e0000 */
[C---:B------:R-:W-:Y:S01]  /*1060*/  R2UR UR21, R15.reuse ;  /* 0x000000000f1572ca */ /* 0x040fe200000e0000 */
[----:B------:R-:W2:Y:S01]  /*1070*/  LDG.E.S8 R8, desc[UR10][R8.64] ;  /* 0x0000000a08087981 */ /* 0x000ea2000c1e1300 */
[----:B------:R-:W-:Y:S02]  /*1080*/  IADD3.X R3, PT, PT, RZ, UR9, RZ, P0, P1 ;  /* 0x00000009ff037c10 */ /* 0x000fe400087e24ff */
[----:B------:R-:W-:Y:S01]  /*1090*/  R2UR UR8, R14 ;  /* 0x000000000e0872ca */ /* 0x000fe200000e0000 */
[----:B------:R-:W2:Y:S01]  /*10a0*/  LDG.E R11, desc[UR12][R4.64] ;  /* 0x0000000c040b7981 */ /* 0x000ea2000c1e1900 */
[----:B------:R-:W-:-:S03]  /*10b0*/  R2UR UR9, R15 ;  /* 0x000000000f0972ca */ /* 0x000fc600000e0000 */
[----:B------:R-:W3:Y:S04]  /*10c0*/  LDG.E R13, desc[UR16][R4.64+0x4] ;  /* 0x00000410040d7981 */ /* 0x000ee8000c1e1900 */
[----:B------:R-:W3:Y:S04]  /*10d0*/  LDG.E.S8 R10, desc[UR14][R2.64+0x1] ;  /* 0x0000010e020a7981 */ /* 0x000ee8000c1e1300 */
[----:B------:R-:W4:Y:S04]  /*10e0*/  LDG.E R17, desc[UR20][R4.64+0x8] ;  /* 0x0000081404117981 */ /* 0x000f28000c1e1900 */
[----:B------:R-:W4:Y:S04]  /*10f0*/  LDG.E.S8 R16, desc[UR18][R2.64+0x2] ;  /* 0x0000021202107981 */ /* 0x000f28000c1e1300 */
[----:B------:R-:W5:Y:S04]  /*1100*/  LDG.E.S8 R18, desc[UR8][R2.64+0x3] ;  /* 0x0000030802127981 */ /* 0x000f68000c1e1300 */
[----:B------:R-:W5:Y:S01]  /*1110*/  LDG.E R19, desc[UR10][R4.64+0xc] ;  /* 0x00000c0a04137981 */ /* 0x000f62000c1e1900 */
        /* <DEDUP_REMOVED lines=11> */
[----:B------:R-:W-:-:S05]  /*11d0*/  I2FP.F32.S32 R18, R18 ;  /* 0x0000001200127245 */ /* 0x000fca0000201400 */
[----:B------:R-:W-:-:S07]  /*11e0*/  FADD R12, R9, R18 ;  /* 0x00000012090c7221 */ /* 0x000fce0000000000 */
.L_x_6:
[----:B------:R-:W-:Y:S05]  /*11f0*/  BRA.U !UP1, `(.L_x_4) ;  /* 0x0000000109707547 */ /* 0x000fea000b800000 */
[----:B0-----:R-:W0:Y:S01]  /*1200*/  LDC.64 R2, c[0x0][0x398] ;  /* 0x0000e600ff027b82 */ /* 0x001e220000000a00 */
[----:B------:R-:W2:Y:S01]  /*1210*/  LDCU.64 UR8, c[0x0][0x390] ;  /* 0x00007200ff0877ac */ /* 0x000ea20008000a00 */
[----:B------:R-:W-:Y:S01]  /*1220*/  IMAD.IADD R0, R0, 0x1, R7 ;  /* 0x0000000100007824 */ /* 0x000fe200078e0207 */
[----:B------:R-:W-:-:S04]  /*1230*/  UIADD3 UR4, UPT, UPT, -UR4, URZ, URZ ;  /* 0x000000ff04047290 */ /* 0x000fc8000fffe1ff */
[----:B--2---:R-:W-:Y:S01]  /*1240*/  IADD3 R8, P0, PT, R0, UR8, RZ ;  /* 0x0000000800087c10 */ /* 0x004fe2000ff1e0ff */
[----:B0-----:R-:W-:-:S04]  /*1250*/  IMAD.WIDE.U32 R2, R7, 0x4, R2 ;  /* 0x0000000407027825 */ /* 0x001fc800078e0002 */
[----:B------:R-:W-:Y:S02]  /*1260*/  IMAD.MOV.U32 R4, RZ, RZ, R2 ;  /* 0x000000ffff047224 */ /* 0x000fe400078e0002 */
[----:B------:R-:W-:Y:S02]  /*1270*/  IMAD.MOV.U32 R11, RZ, RZ, R3 ;  /* 0x000000ffff0b7224 */ /* 0x000fe400078e0003 */
[----:B------:R-:W-:-:S07]  /*1280*/  IMAD.X R9, RZ, RZ, UR9, P0 ;  /* 0x00000009ff097e24 */ /* 0x000fce00080e06ff */
.L_x_7:
[C---:B------:R-:W-:Y:S01]  /*1290*/  R2UR UR8, R14.reuse ;  /* 0x000000000e0872ca */ /* 0x040fe200000e0000 */
[----:B------:R-:W-:Y:S01]  /*12a0*/  IMAD.MOV.U32 R5, RZ, RZ, R11 ;  /* 0x000000ffff057224 */ /* 0x000fe200078e000b */
[C---:B------:R-:W-:Y:S01]  /*12b0*/  R2UR UR9, R15.reuse ;  /* 0x000000000f0972ca */ /* 0x040fe200000e0000 */
[----:B------:R-:W-:Y:S01]  /*12c0*/  IMAD.MOV.U32 R2, RZ, RZ, R8 ;  /* 0x000000ffff027224 */ /* 0x000fe200078e0008 */
[----:B------:R-:W-:Y:S01]  /*12d0*/  R2UR UR10, R14 ;  /* 0x000000000e0a72ca */ /* 0x000fe200000e0000 */
[----:B------:R-:W-:Y:S01]  /*12e0*/  IMAD.MOV.U32 R3, RZ, RZ, R9 ;  /* 0x000000ffff037224 */ /* 0x000fe200078e0009 */
[----:B------:R-:W-:-:S09]  /*12f0*/  R2UR UR11, R15 ;  /* 0x000000000f0b72ca */ /* 0x000fd200000e0000 */
[----:B------:R-:W2:Y:S04]  /*1300*/  LDG.E.S8 R0, desc[UR8][R2.64] ;  /* 0x0000000802007981 */ /* 0x000ea8000c1e1300 */
[----:B------:R0:W2:Y:S01]  /*1310*/  LDG.E R5, desc[UR10][R4.64] ;  /* 0x0000000a04057981 */ /* 0x0000a2000c1e1900 */
[----:B------:R-:W-:Y:S01]  /*1320*/  UIADD3 UR4, UPT, UPT, UR4, 0x1, URZ ;  /* 0x0000000104047890 */ /* 0x000fe2000fffe0ff */
[----:B------:R-:W-:-:S03]  /*1330*/  IADD3 R8, P1, PT, R8, 0x1, RZ ;  /* 0x0000000108087810 */ /* 0x000fc60007f3e0ff */
[----:B------:R-:W-:Y:S02]  /*1340*/  UISETP.NE.AND UP0, UPT, UR4, URZ, UPT ;  /* 0x000000ff0400728c */ /* 0x000fe4000bf05270 */
[----:B------:R-:W-:Y:S01]  /*1350*/  IMAD.X R9, RZ, RZ, R9, P1 ;  /* 0x000000ffff097224 */ /* 0x000fe200008e0609 */
[----:B0-----:R-:W-:-:S05]  /*1360*/  IADD3 R4, P0, PT, R4, 0x4, RZ ;  /* 0x0000000404047810 */ /* 0x001fca0007f1e0ff */
[----:B------:R-:W-:Y:S02]  /*1370*/  IMAD.X R11, RZ, RZ, R11, P0 ;  /* 0x000000ffff0b7224 */ /* 0x000fe400000e060b */
[----:B--2---:R-:W-:-:S05]  /*1380*/  IMAD R0, R0, R5, RZ ;  /* 0x0000000500007224 */ /* 0x004fca00078e02ff */
[----:B------:R-:W-:-:S05]  /*1390*/  I2FP.F32.S32 R7, R0 ;  /* 0x0000000000077245 */ /* 0x000fca0000201400 */
[----:B-1----:R-:W-:Y:S01]  /*13a0*/  FADD R12, R7, R12 ;  /* 0x0000000c070c7221 */ /* 0x002fe20000000000 */
[----:B------:R-:W-:Y:S06]  /*13b0*/  BRA.U UP0, `(.L_x_7) ;  /* 0xfffffffd00b47547 */ /* 0x000fec000b83ffff */
.L_x_4:
[----:B0-----:R-:W0:Y:S01]  /*13c0*/  LDC.64 R2, c[0x0][0x3a8] ;  /* 0x0000ea00ff027b82 */ /* 0x001e220000000a00 */
[C---:B------:R-:W-:Y:S02]  /*13d0*/  R2UR UR4, R14.reuse ;  /* 0x000000000e0472ca */ /* 0x040fe400000e0000 */
[C---:B------:R-:W-:Y:S02]  /*13e0*/  R2UR UR5, R15.reuse ;  /* 0x000000000f0572ca */ /* 0x040fe400000e0000 */
[C---:B------:R-:W-:Y:S02]  /*13f0*/  R2UR UR8, R14.reuse ;  /* 0x000000000e0872ca */ /* 0x040fe400000e0000 */
[C---:B------:R-:W-:Y:S01]  /*1400*/  R2UR UR9, R15.reuse ;  /* 0x000000000f0972ca */ /* 0x040fe200000e0000 */
[----:B------:R-:W2:Y:S01]  /*1410*/  LDC.64 R8, c[0x0][0x3b0] ;  /* 0x0000ec00ff087b82 */ /* 0x000ea20000000a00 */
[----:B------:R-:W-:Y:S02]  /*1420*/  R2UR UR10, R14 ;  /* 0x000000000e0a72ca */ /* 0x000fe400000e0000 */
[----:B------:R-:W-:-:S05]  /*1430*/  R2UR UR11, R15 ;  /* 0x000000000f0b72ca */ /* 0x000fca00000e0000 */
[----:B------:R-:W3:Y:S01]  /*1440*/  LDC.64 R4, c[0x0][0x3c8] ;  /* 0x0000f200ff047b82 */ /* 0x000ee20000000a00 */
[----:B0-----:R-:W-:-:S07]  /*1450*/  IMAD.WIDE.U32 R2, R6, 0x4, R2 ;  /* 0x0000000406027825 */ /* 0x001fce00078e0002 */
[----:B------:R-:W0:Y:S01]  /*1460*/  LDC.64 R10, c[0x0][0x3a0] ;  /* 0x0000e800ff0a7b82 */ /* 0x000e220000000a00 */
[----:B------:R-:W4:Y:S01]  /*1470*/  LDG.E R2, desc[UR4][R2.64] ;  /* 0x0000000402027981 */ /* 0x000f22000c1e1900 */
[----:B--2---:R-:W-:-:S06]  /*1480*/  IMAD.WIDE.U32 R8, R6, 0x4, R8 ;  /* 0x0000000406087825 */ /* 0x004fcc00078e0008 */
[----:B------:R2:W1:Y:S04]  /*1490*/  LDG.E R9, desc[UR10][R8.64] ;  /* 0x0000000a08097981 */ /* 0x000468000c1e1900 */
[----:B---3--:R-:W4:Y:S01]  /*14a0*/  LDG.E R5, desc[UR8][R4.64] ;  /* 0x0000000804057981 */ /* 0x008f22000c1e1900 */
[----:B0-----:R-:W-:-:S06]  /*14b0*/  IMAD.WIDE.U32 R10, R6, 0x4, R10 ;  /* 0x00000004060a7825 */ /* 0x001fcc00078e000a */
[----:B------:R-:W3:Y:S01]  /*14c0*/  LDG.E R11, desc[UR4][R10.64] ;  /* 0x000000040a0b7981 */ /* 0x000ee2000c1e1900 */
[----:B------:R-:W0:Y:S01]  /*14d0*/  LDCU UR4, c[0x0][0x384] ;  /* 0x00007080ff0477ac */ /* 0x000e220008000800 */
[----:B--2---:R-:W-:Y:S02]  /*14e0*/  IMAD.MOV.U32 R8, RZ, RZ, 0x3c80f082 ;  /* 0x3c80f082ff087424 */ /* 0x004fe400078e00ff */
[----:B-1----:R-:W-:Y:S01]  /*14f0*/  FADD R7, R9, R12 ;  /* 0x0000000c09077221 */ /* 0x002fe20000000000 */
[----:B----4-:R-:W-:Y:S02]  /*1500*/  FMUL R0, R2, R5 ;  /* 0x0000000502007220 */ /* 0x010fe40000400000 */
[----:B------:R-:W1:Y:S02]  /*1510*/  LDC.64 R2, c[0x0][0x398] ;  /* 0x0000e600ff027b82 */ /* 0x000e640000000a00 */
[----:B0-----:R-:W-:-:S04]  /*1520*/  FMUL R0, R0, UR4 ;  /* 0x0000000400007c20 */ /* 0x001fc80008400000 */
[----:B------:R-:W-:-:S04]  /*1530*/  FMUL R7, R0, R7 ;  /* 0x0000000700077220 */ /* 0x000fc80000400000 */
[----:B------:R-:W-:-:S06]  /*1540*/  FMUL R0, |R7|, 2.8853900432586669922 ;  /* 0x4038aa3b07007820 */ /* 0x000fcc0000400200 */
[----:B------:R-:W0:Y:S01]  /*1550*/  MUFU.EX2 R0, R0 ;  /* 0x0000000000007308 */ /* 0x000e220000000800 */
[----:B------:R-:W-:Y:S01]  /*1560*/  FMUL R9, R7, R7 ;  /* 0x0000000707097220 */ /* 0x000fe20000400000 */
[----:B0-----:R-:W-:-:S06]  /*1570*/  FADD R4, R0, 1 ;  /* 0x3f80000000047421 */ /* 0x001fcc0000000000 */
[----:B------:R-:W0:Y:S01]  /*1580*/  MUFU.RCP R4, R4 ;  /* 0x0000000400047308 */ /* 0x000e220000001000 */
[----:B------:R-:W-:Y:S01]  /*1590*/  FFMA R8, R9, R8, -0.052303962409496307373 ;  /* 0xbd563cae09087423 */ /* 0x000fe20000000008 */
[----:B------:R-:W-:Y:S01]  /*15a0*/  IMAD.MOV.U32 R5, RZ, RZ, 0x3f800000 ;  /* 0x3f800000ff057424 */ /* 0x000fe200078e00ff */
[----:B------:R-:W-:Y:S02]  /*15b0*/  FSETP.GE.AND P1, PT, |R7|, 0.60000002384185791016, PT ;  /* 0x3f19999a0700780b */ /* 0x000fe40003f26200 */
[----:B------:R-:W-:Y:S01]  /*15c0*/  FFMA R0, R9, R8, 0.1331529766321182251 ;  /* 0x3e08594109007423 */ /* 0x000fe20000000008 */
[----:B------:R-:W-:-:S03]  /*15d0*/  FSETP.GE.AND P0, PT, |R7|, 9.010913848876953125, PT ;  /* 0x41102cb40700780b */ /* 0x000fc60003f06200 */
[----:B------:R-:W-:Y:S01]  /*15e0*/  FFMA R0, R9, R0, -0.33332768082618713379 ;  /* 0xbeaaa9ed09007423 */ /* 0x000fe20000000000 */
[----:B0-----:R-:W-:-:S03]  /*15f0*/  FFMA R5, R4, -2, R5 ;  /* 0xc000000004057823 */ /* 0x001fc60000000005 */
[----:B------:R-:W-:Y:S02]  /*1600*/  FFMA R0, R9, R0, RZ ;  /* 0x0000000009007223 */ /* 0x000fe400000000ff */
[----:B------:R-:W-:Y:S02]  /*1610*/  FSEL R8, R5, 1, !P0 ;  /* 0x3f80000005087808 */ /* 0x000fe40004000000 */
[----:B------:R-:W-:Y:S02]  /*1620*/  R2UR UR4, R14 ;  /* 0x000000000e0472ca */ /* 0x000fe400000e0000 */
[--C-:B------:R-:W-:Y:S01]  /*1630*/  LOP3.LUT R8, R8, 0x80000000, R7.reuse, 0xb8, !PT ;  /* 0x8000000008087812 */ /* 0x100fe200078eb807 */
[----:B------:R-:W-:Y:S01]  /*1640*/  @!P1 FFMA R8, R7, R0, R7 ;  /* 0x0000000007089223 */ /* 0x000fe20000000007 */
[----:B------:R-:W-:-:S04]  /*1650*/  IMAD.MOV.U32 R0, RZ, RZ, 0x1 ;  /* 0x00000001ff007424 */ /* 0x000fc800078e00ff */
[----:B---3--:R-:W-:Y:S01]  /*1660*/  FSETP.GT.AND P0, PT, R11, -R8, PT ;  /* 0x800000080b00720b */ /* 0x008fe20003f04000 */
[----:B-1----:R-:W-:-:S03]  /*1670*/  IMAD.WIDE.U32 R6, R6, 0x4, R2 ;  /* 0x0000000406067825 */ /* 0x002fc600078e0002 */
[----:B------:R-:W-:-:S05]  /*1680*/  SEL R3, R0, 0xffffffff, P0 ;  /* 0xffffffff00037807 */ /* 0x000fca0000000000 */
[----:B------:R0:W-:Y:S04]  /*1690*/  STG.E desc[UR4][R6.64], R3 ;  /* 0x0000000306007986 */ /* 0x0001e8000c101904 */
.L_x_1:
[----:B------:R-:W-:Y:S05]  /*16a0*/  BSYNC.RECONVERGENT B0 ;  /* 0x0000000000007941 */ /* 0x000fea0003800200 */
.L_x_0:
[----:B------:R-:W-:Y:S06]  /*16b0*/  BAR.SYNC.DEFER_BLOCKING 0x0 ;  /* 0x0000000000007b1d */ /* 0x000fec0000010000 */
[----:B------:R-:W-:Y:S05]  /*16c0*/  EXIT ;  /* 0x000000000000794d */ /* 0x000fea0003800000 */
.L_x_8:
[----:B------:R-:W-:-:S00]  /*16d0*/  BRA `(.L_x_8) ;  /* 0xfffffffc00fc7947 */ /* 0x000fc0000383ffff */
[----:B------:R-:W-:-:S00]  /*16e0*/  NOP ;  /* 0x0000000000007918 */ /* 0x000fc00000000000 */
        /* <DEDUP_REMOVED lines=9> */
.L_x_72:


//--------------------- .text.init_curand_states  --------------------------
	.section	.text.init_curand_states,"ax",@progbits
	.align	128
        .global         init_curand_states
        .type           init_curand_states,@function
        .size           init_curand_states,(.L_x_73 - init_curand_states)
        .other          init_curand_states,@"STO_CUDA_ENTRY STV_DEFAULT"
init_curand_states:
.text.init_curand_states:
[----:B------:R-:W-:Y:S01]  /*0000*/  LDC R1, c[0x0][0x37c] ;  /* 0x0000df00ff017b82 */ /* 0x000fe20000000800 */
[----:B------:R-:W0:Y:S07]  /*0010*/  S2R R0, SR_TID.X ;  /* 0x0000000000007919 */ /* 0x000e2e0000002100 */
[----:B------:R-:W0:Y:S01]  /*0020*/  S2UR UR4, SR_CTAID.X ;  /* 0x00000000000479c3 */ /* 0x000e220000002500 */
[----:B------:R-:W1:Y:S07]  /*0030*/  LDCU UR5, c[0x0][0x390] ;  /* 0x00007200ff0577ac */ /* 0x000e6e0008000800 */
[----:B------:R-:W0:Y:S02]  /*0040*/  LDC R13, c[0x0][0x360] ;  /* 0x0000d800ff0d7b82 */ /* 0x000e240000000800 */
[----:B0-----:R-:W-:-:S05]  /*0050*/  IMAD R13, R13, UR4, R0 ;  /* 0x000000040d0d7c24 */ /* 0x001fca000f8e0200 */
[----:B-1----:R-:W-:-:S13]  /*0060*/  ISETP.GE.AND P0, PT, R13, UR5, PT ;  /* 0x000000050d007c0c */ /* 0x002fda000bf06270 */
[----:B------:R-:W-:Y:S05]  /*0070*/  @P0 EXIT ;  /* 0x000000000000094d */ /* 0x000fea0003800000 */
[----:B------:R-:W0:Y:S01]  /*0080*/  LDC.64 R2, c[0x0][0x388] ;  /* 0x0000e200ff027b82 */ /* 0x000e220000000a00 */
[----:B------:R-:W1:Y:S01]  /*0090*/  LDCU.64 UR4, c[0x0][0x358] ;  /* 0x00006b00ff0477ac */ /* 0x000e620008000a00 */
[----:B------:R-:W-:Y:S01]  /*00a0*/  ISETP.NE.AND P0, PT, R13, RZ, PT ;  /* 0x000000ff0d00720c */ /* 0x000fe20003f05270 */
[----:B------:R-:W-:Y:S05]  /*00b0*/  BSSY.RECONVERGENT B0, `(.L_x_9) ;  /* 0x00000e1000007945 */ /* 0x000fea0003800200 */
[----:B------:R-:W2:Y:S01]  /*00c0*/  LDC.64 R6, c[0x0][0x380] ;  /* 0x0000e000ff067b82 */ /* 0x000ea20000000a00 */
[----:B0-----:R-:W-:Y:S02]  /*00d0*/  LOP3.LUT R0, R2, 0xaad26b49, RZ, 0x3c, !PT ;  /* 0xaad26b4902007812 */ /* 0x001fe400078e3cff */
[----:B------:R-:W-:-:S03]  /*00e0*/  LOP3.LUT R2, R3, 0xf7dcefdd, RZ, 0x3c, !PT ;  /* 0xf7dcefdd03027812 */ /* 0x000fc600078e3cff */
[----:B------:R-:W-:Y:S02]  /*00f0*/  IMAD R0, R0, 0x4182bed5, RZ ;  /* 0x4182bed500007824 */ /* 0x000fe400078e02ff */
[----:B------:R-:W-:Y:S02]  /*0100*/  IMAD R3, R2, -0x658354e5, RZ ;  /* 0x9a7cab1b02037824 */ /* 0x000fe400078e02ff */
[----:B--2---:R-:W-:Y:S01]  /*0110*/  IMAD.WIDE R6, R13, 0x30, R6 ;  /* 0x000000300d067825 */ /* 0x004fe200078e0206 */
[C---:B------:R-:W-:Y:S02]  /*0120*/  LOP3.LUT R8, R0.reuse, 0x159a55e5, RZ, 0x3c, !PT ;  /* 0x159a55e500087812 */ /* 0x040fe400078e3cff */
[C---:B------:R-:W-:Y:S01]  /*0130*/  IADD3 R4, PT, PT, R0.reuse, 0x64f0c9, R3 ;  /* 0x0064f0c900047810 */ /* 0x040fe20007ffe003 */
[C---:B------:R-:W-:Y:S01]  /*0140*/  VIADD R5, R0.reuse, 0x75bcd15 ;  /* 0x075bcd1500057836 */ /* 0x040fe20000000000 */
[----:B------:R-:W-:Y:S01]  /*0150*/  LOP3.LUT R10, R3, 0x5491333, RZ, 0x3c, !PT ;  /* 0x05491333030a7812 */ /* 0x000fe200078e3cff */
[----:B------:R-:W-:-:S02]  /*0160*/  VIADD R11, R0, 0x583f19 ;  /* 0x00583f19000b7836 */ /* 0x000fc40000000000 */
[----:B------:R-:W-:Y:S01]  /*0170*/  VIADD R9, R3, 0x1f123bb5 ;  /* 0x1f123bb503097836 */ /* 0x000fe20000000000 */
[----:B-1----:R0:W-:Y:S04]  /*0180*/  STG.E.64 desc[UR4][R6.64], R4 ;  /* 0x0000000406007986 */ /* 0x0021e8000c101b04 */
[----:B------:R0:W-:Y:S04]  /*0190*/  STG.E.64 desc[UR4][R6.64+0x8], R8 ;  /* 0x0000080806007986 */ /* 0x0001e8000c101b04 */
[----:B------:R0:W-:Y:S01]  /*01a0*/  STG.E.64 desc[UR4][R6.64+0x10], R10 ;  /* 0x0000100a06007986 */ /* 0x0001e2000c101b04 */
[----:B------:R-:W-:Y:S05]  /*01b0*/  @!P0 BRA `(.L_x_10) ;  /* 0x0000000c00408947 */ /* 0x000fea0003800000 */
[----:B------:R-:W-:Y:S01]  /*01c0*/  SHF.R.S32.HI R0, RZ, 0x1f, R13 ;  /* 0x0000001fff007819 */ /* 0x000fe2000001140d */
[----:B------:R-:W-:-:S07]  /*01d0*/  IMAD.MOV.U32 R12, RZ, RZ, RZ ;  /* 0x000000ffff0c7224 */ /* 0x000fce00078e00ff */
.L_x_16:
[----:B-1----:R-:W-:Y:S01]  /*01e0*/  LOP3.LUT R2, R13, 0x3, RZ, 0xc0, !PT ;  /* 0x000000030d027812 */ /* 0x002fe200078ec0ff */
[----:B------:R-:W-:Y:S03]  /*01f0*/  BSSY.RECONVERGENT B1, `(.L_x_11) ;  /* 0x00000c6000017945 */ /* 0x000fe60003800200 */
[----:B------:R-:W-:-:S04]  /*0200*/  ISETP.NE.U32.AND P0, PT, R2, RZ, PT ;  /* 0x000000ff0200720c */ /* 0x000fc80003f05070 */
[----:B------:R-:W-:-:S13]  /*0210*/  ISETP.NE.AND.EX P0, PT, RZ, RZ, PT, P0 ;  /* 0x000000ffff00720c */ /* 0x000fda0003f05300 */
[----:B------:R-:W-:Y:S05]  /*0220*/  @!P0 BRA `(.L_x_12) ;  /* 0x0000000c00088947 */ /* 0x000fea0003800000 */
[----:B0-----:R-:W0:Y:S01]  /*0230*/  LDC.64 R8, c[0x4][RZ] ;  /* 0x01000000ff087b82 */ /* 0x001e220000000a00 */
[----:B------:R-:W-:Y:S02]  /*0240*/  IMAD.MOV.U32 R14, RZ, RZ, RZ ;  /* 0x000000ffff0e7224 */ /* 0x000fe400078e00ff */
[----:B0-----:R-:W-:-:S07]  /*0250*/  IMAD.WIDE.U32 R8, R12, 0xc80, R8 ;  /* 0x00000c800c087825 */ /* 0x001fce00078e0008 */
.L_x_15:
[----:B-1----:R-:W-:Y:S01]  /*0260*/  IMAD.MOV.U32 R15, RZ, RZ, RZ ;  /* 0x000000ffff0f7224 */ /* 0x002fe200078e00ff */
[----:B------:R-:W-:Y:S01]  /*0270*/  CS2R R2, SRZ ;  /* 0x0000000000027805 */ /* 0x000fe2000001ff00 */
[----:B------:R-:W-:Y:S01]  /*0280*/  IMAD.MOV.U32 R17, RZ, RZ, RZ ;  /* 0x000000ffff117224 */ /* 0x000fe200078e00ff */
[----:B------:R-:W-:-:S07]  /*0290*/  CS2R R4, SRZ ;  /* 0x0000000000047805 */ /* 0x000fce000001ff00 */
.L_x_14:
[----:B------:R-:W-:-:S05]  /*02a0*/  IMAD.WIDE.U32 R10, R17, 0x4, R6 ;  /* 0x00000004110a7825 */ /* 0x000fca00078e0006 */
[----:B------:R0:W5:Y:S01]  /*02b0*/  LDG.E R16, desc[UR4][R10.64+0x4] ;  /* 0x000004040a107981 */ /* 0x000162000c1e1900 */
[----:B------:R-:W-:-:S07]  /*02c0*/  IMAD.MOV.U32 R19, RZ, RZ, RZ ;  /* 0x000000ffff137224 */ /* 0x000fce00078e00ff */
.L_x_13:
[----:B-----5:R-:W-:Y:S01]  /*02d0*/  SHF.R.U32.HI R24, RZ, R19, R16 ;  /* 0x00000013ff187219 */ /* 0x020fe20000011610 */
[----:B0-----:R-:W-:-:S03]  /*02e0*/  IMAD.SHL.U32 R10, R17, 0x20, RZ ;  /* 0x00000020110a7824 */ /* 0x001fc600078e00ff */
[----:B------:R-:W-:Y:S01]  /*02f0*/  LOP3.LUT R11, R24, 0x1, RZ, 0xc0, !PT ;  /* 0x00000001180b7812 */ /* 0x000fe200078ec0ff */
[----:B------:R-:W-:-:S03]  /*0300*/  IMAD.IADD R10, R10, 0x1, R19 ;  /* 0x000000010a0a7824 */ /* 0x000fc600078e0213 */
[----:B------:R-:W-:Y:S01]  /*0310*/  ISETP.NE.U32.AND P0, PT, R11, 0x1, PT ;  /* 0x000000010b00780c */ /* 0x000fe20003f05070 */
[----:B------:R-:W-:-:S03]  /*0320*/  IMAD R11, R10, 0x5, RZ ;  /* 0x000000050a0b7824 */ /* 0x000fc600078e02ff */
[----:B------:R-:W-:Y:S01]  /*0330*/  R2P PR, R24, 0x7e ;  /* 0x0000007e18007804 */ /* 0x000fe20000000000 */
[----:B------:R-:W-:-:S08]  /*0340*/  IMAD.WIDE.U32 R10, R11, 0x4, R8 ;  /* 0x000000040b0a7825 */ /* 0x000fd000078e0008 */
[----:B------:R-:W2:Y:S04]  /*0350*/  @!P0 LDG.E R18, desc[UR4][R10.64] ;  /* 0x000000040a128981 */ /* 0x000ea8000c1e1900 */
[----:B------:R-:W3:Y:S04]  /*0360*/  @!P0 LDG.E R20, desc[UR4][R10.64+0x10] ;  /* 0x000010040a148981 */ /* 0x000ee8000c1e1900 */
[----:B------:R-:W4:Y:S04]  /*0370*/  @P1 LDG.E R22, desc[UR4][R10.64+0x14] ;  /* 0x000014040a161981 */ /* 0x000f28000c1e1900 */
[----:B------:R-:W4:Y:S04]  /*0380*/  @P2 LDG.E R26, desc[UR4][R10.64+0x28] ;  /* 0x000028040a1a2981 */ /* 0x000f28000c1e1900 */
[----:B------:R-:W4:Y:S04]  /*0390*/  @!P0 LDG.E R21, desc[UR4][R10.64+0x4] ;  /* 0x000004040a158981 */ /* 0x000f28000c1e1900 */
[----:B------:R-:W4:Y:S04]  /*03a0*/  @!P0 LDG.E R23, desc[UR4][R10.64+0xc] ;  /* 0x00000c040a178981 */ /* 0x000f28000c1e1900 */
[----:B------:R-:W4:Y:S04]  /*03b0*/  @P1 LDG.E R25, desc[UR4][R10.64+0x18] ;  /* 0x000018040a191981 */ /* 0x000f28000c1e1900 */
[----:B------:R-:W4:Y:S04]  /*03c0*/  @P3 LDG.E R28, desc[UR4][R10.64+0x3c] ;  /* 0x00003c040a1c3981 */ /* 0x000f28000c1e1900 */
[----:B------:R-:W4:Y:S01]  /*03d0*/  @P6 LDG.E R27, desc[UR4][R10.64+0x7c] ;  /* 0x00007c040a1b6981 */ /* 0x000f22000c1e1900 */
[----:B--2---:R-:W-:-:S03]  /*03e0*/  @!P0 LOP3.LUT R15, R15, R18, RZ, 0x3c, !PT ;  /* 0x000000120f0f8212 */ /* 0x004fc600078e3cff */
[----:B------:R-:W2:Y:S01]  /*03f0*/  @!P0 LDG.E R18, desc[UR4][R10.64+0x8] ;  /* 0x000008040a128981 */ /* 0x000ea2000c1e1900 */
[----:B---3--:R-:W-:-:S03]  /*0400*/  @!P0 LOP3.LUT R3, R3, R20, RZ, 0x3c, !PT ;  /* 0x0000001403038212 */ /* 0x008fc600078e3cff */
[----:B------:R-:W3:Y:S01]  /*0410*/  @P1 LDG.E R20, desc[UR4][R10.64+0x24] ;  /* 0x000024040a141981 */ /* 0x000ee2000c1e1900 */
[----:B----4-:R-:W-:-:S03]  /*0420*/  @P1 LOP3.LUT R15, R15, R22, RZ, 0x3c, !PT ;  /* 0x000000160f0f1212 */ /* 0x010fc600078e3cff */
[----:B------:R-:W4:Y:S01]  /*0430*/  @P2 LDG.E R22, desc[UR4][R10.64+0x38] ;  /* 0x000038040a162981 */ /* 0x000f22000c1e1900 */
[----:B------:R-:W-:-:S03]  /*0440*/  @P2 LOP3.LUT R15, R15, R26, RZ, 0x3c, !PT ;  /* 0x0000001a0f0f2212 */ /* 0x000fc600078e3cff */
[----:B------:R-:W4:Y:S01]  /*0450*/  @P4 LDG.E R26, desc[UR4][R10.64+0x50] ;  /* 0x000050040a1a4981 */ /* 0x000f22000c1e1900 */
[----:B------:R-:W-:-:S03]  /*0460*/  @!P0 LOP3.LUT R4, R4, R21, RZ, 0x3c, !PT ;  /* 0x0000001504048212 */ /* 0x000fc600078e3cff */
[----:B------:R-:W4:Y:S01]  /*0470*/  @P1 LDG.E R21, desc[UR4][R10.64+0x20] ;  /* 0x000020040a151981 */ /* 0x000f22000c1e1900 */
[----:B------:R-:W-:-:S03]  /*0480*/  @!P0 LOP3.LUT R2, R2, R23, RZ, 0x3c, !PT ;  /* 0x0000001702028212 */ /* 0x000fc600078e3cff */
[----:B------:R-:W4:Y:S01]  /*0490*/  @P2 LDG.E R23, desc[UR4][R10.64+0x2c] ;  /* 0x00002c040a172981 */ /* 0x000f22000c1e1900 */
[----:B------:R-:W-:-:S03]  /*04a0*/  @P1 LOP3.LUT R4, R4, R25, RZ, 0x3c, !PT ;  /* 0x0000001904041212 */ /* 0x000fc600078e3cff */
[----:B------:R-:W4:Y:S01]  /*04b0*/  @P2 LDG.E R25, desc[UR4][R10.64+0x34] ;  /* 0x000034040a192981 */ /* 0x000f22000c1e1900 */
[----:B--2---:R-:W-:-:S03]  /*04c0*/  @!P0 LOP3.LUT R5, R5, R18, RZ, 0x3c, !PT ;  /* 0x0000001205058212 */ /* 0x004fc600078e3cff */
[----:B------:R-:W2:Y:S01]  /*04d0*/  @P1 LDG.E R18, desc[UR4][R10.64+0x1c] ;  /* 0x00001c040a121981 */ /* 0x000ea2000c1e1900 */
[----:B---3--:R-:W-:-:S03]  /*04e0*/  @P1 LOP3.LUT R3, R3, R20, RZ, 0x3c, !PT ;  /* 0x0000001403031212 */ /* 0x008fc600078e3cff */
[----:B------:R-:W3:Y:S01]  /*04f0*/  @P2 LDG.E R20, desc[UR4][R10.64+0x30] ;  /* 0x000030040a142981 */ /* 0x000ee2000c1e1900 */
[----:B----4-:R-:W-:-:S03]  /*0500*/  @P2 LOP3.LUT R3, R3, R22, RZ, 0x3c, !PT ;  /* 0x0000001603032212 */ /* 0x010fc600078e3cff */
[----:B------:R-:W4:Y:S01]  /*0510*/  @P3 LDG.E R22, desc[UR4][R10.64+0x4c] ;  /* 0x00004c040a163981 */ /* 0x000f22000c1e1900 */
[----:B------:R-:W-:-:S04]  /*0520*/  @P3 LOP3.LUT R15, R15, R28, RZ, 0x3c, !PT ;  /* 0x0000001c0f0f3212 */ /* 0x000fc800078e3cff */
[----:B------:R-:W-:Y:S02]  /*0530*/  @P4 LOP3.LUT R15, R15, R26, RZ, 0x3c, !PT ;  /* 0x0000001a0f0f4212 */ /* 0x000fe400078e3cff */
[----:B------:R-:W-:Y:S01]  /*0540*/  @P1 LOP3.LUT R2, R2, R21, RZ, 0x3c, !PT ;  /* 0x0000001502021212 */ /* 0x000fe200078e3cff */
[----:B------:R-:W4:Y:S04]  /*0550*/  @P5 LDG.E R26, desc[UR4][R10.64+0x64] ;  /* 0x000064040a1a5981 */ /* 0x000f28000c1e1900 */
[----:B------:R-:W4:Y:S01]  /*0560*/  @P3 LDG.E R21, desc[UR4][R10.64+0x40] ;  /* 0x000040040a153981 */ /* 0x000f22000c1e1900 */
[----:B------:R-:W-:Y:S02]  /*0570*/  @P2 LOP3.LUT R4, R4, R23, RZ, 0x3c, !PT ;  /* 0x0000001704042212 */ /* 0x000fe400078e3cff */
[----:B------:R-:W-:Y:S01]  /*0580*/  @P2 LOP3.LUT R2, R2, R25, RZ, 0x3c, !PT ;  /* 0x0000001902022212 */ /* 0x000fe200078e3cff */
[----:B------:R-:W4:Y:S04]  /*0590*/  @P3 LDG.E R23, desc[UR4][R10.64+0x48] ;  /* 0x000048040a173981 */ /* 0x000f28000c1e1900 */
[----:B------:R-:W4:Y:S01]  /*05a0*/  @P4 LDG.E R25, desc[UR4][R10.64+0x54] ;  /* 0x000054040a194981 */ /* 0x000f22000c1e1900 */
[----:B--2---:R-:W-:-:S03]  /*05b0*/  @P1 LOP3.LUT R5, R5, R18, RZ, 0x3c, !PT ;  /* 0x0000001205051212 */ /* 0x004fc600078e3cff */
[----:B------:R-:W2:Y:S01]  /*05c0*/  @P3 LDG.E R18, desc[UR4][R10.64+0x44] ;  /* 0x000044040a123981 */ /* 0x000ea2000c1e1900 */
[----:B---3--:R-:W-:-:S03]  /*05d0*/  @P2 LOP3.LUT R5, R5, R20, RZ, 0x3c, !PT ;  /* 0x0000001405052212 */ /* 0x008fc600078e3cff */
[----:B------:R-:W3:Y:S01]  /*05e0*/  @P4 LDG.E R20, desc[UR4][R10.64+0x58] ;  /* 0x000058040a144981 */ /* 0x000ee2000c1e1900 */
[----:B----4-:R-:W-:-:S03]  /*05f0*/  @P3 LOP3.LUT R3, R3, R22, RZ, 0x3c, !PT ;  /* 0x0000001603033212 */ /* 0x010fc600078e3cff */
[----:B------:R-:W4:Y:S01]  /*0600*/  @P4 LDG.E R22, desc[UR4][R10.64+0x60] ;  /* 0x000060040a164981 */ /* 0x000f22000c1e1900 */
[----:B------:R-:W-:Y:S02]  /*0610*/  LOP3.LUT P0, RZ, R24, 0x80, RZ, 0xc0, !PT ;  /* 0x0000008018ff7812 */ /* 0x000fe4000780c0ff */
[----:B------:R-:W-:Y:S02]  /*0620*/  @P5 LOP3.LUT R15, R15, R26, RZ, 0x3c, !PT ;  /* 0x0000001a0f0f5212 */ /* 0x000fe400078e3cff */
[----:B------:R-:W4:Y:S01]  /*0630*/  @P6 LDG.E R26, desc[UR4][R10.64+0x78] ;  /* 0x000078040a1a6981 */ /* 0x000f22000c1e1900 */
[----:B------:R-:W-:-:S03]  /*0640*/  @P3 LOP3.LUT R4, R4, R21, RZ, 0x3c, !PT ;  /* 0x0000001504043212 */ /* 0x000fc600078e3cff */
[----:B------:R-:W4:Y:S01]  /*0650*/  @P4 LDG.E R21, desc[UR4][R10.64+0x5c] ;  /* 0x00005c040a154981 */ /* 0x000f22000c1e1900 */
[----:B------:R-:W-:-:S03]  /*0660*/  @P3 LOP3.LUT R2, R2, R23, RZ, 0x3c, !PT ;  /* 0x0000001702023212 */ /* 0x000fc600078e3cff */
[----:B------:R-:W4:Y:S01]  /*0670*/  @P5 LDG.E R23, desc[UR4][R10.64+0x68] ;  /* 0x000068040a175981 */ /* 0x000f22000c1e1900 */
[----:B------:R-:W-:-:S03]  /*0680*/  @P4 LOP3.LUT R4, R4, R25, RZ, 0x3c, !PT ;  /* 0x0000001904044212 */ /* 0x000fc600078e3cff */
[----:B------:R-:W4:Y:S01]  /*0690*/  @P5 LDG.E R25, desc[UR4][R10.64+0x70] ;  /* 0x000070040a195981 */ /* 0x000f22000c1e1900 */
[----:B--2---:R-:W-:-:S03]  /*06a0*/  @P3 LOP3.LUT R5, R5, R18, RZ, 0x3c, !PT ;  /* 0x0000001205053212 */ /* 0x004fc600078e3cff */
[----:B------:R-:W2:Y:S01]  /*06b0*/  @P5 LDG.E R18, desc[UR4][R10.64+0x6c] ;  /* 0x00006c040a125981 */ /* 0x000ea2000c1e1900 */
[----:B---3--:R-:W-:-:S03]  /*06c0*/  @P4 LOP3.LUT R5, R5, R20, RZ, 0x3c, !PT ;  /* 0x0000001405054212 */ /* 0x008fc600078e3cff */
[----:B------:R-:W3:Y:S01]  /*06d0*/  @P5 LDG.E R20, desc[UR4][R10.64+0x74] ;  /* 0x000074040a145981 */ /* 0x000ee2000c1e1900 */
[----:B----4-:R-:W-:-:S03]  /*06e0*/  @P4 LOP3.LUT R3, R3, R22, RZ, 0x3c, !PT ;  /* 0x0000001603034212 */ /* 0x010fc600078e3cff */
[----:B------:R-:W4:Y:S01]  /*06f0*/  @P0 LDG.E R22, desc[UR4][R10.64+0x8c] ;  /* 0x00008c040a160981 */ /* 0x000f22000c1e1900 */
[----:B------:R-:W-:-:S03]  /*0700*/  @P6 LOP3.LUT R15, R15, R26, RZ, 0x3c, !PT ;  /* 0x0000001a0f0f6212 */ /* 0x000fc600078e3cff */
        /* <DEDUP_REMOVED lines=13> */
[----:B------:R-:W-:Y:S02]  /*07e0*/  @P6 LOP3.LUT R4, R4, R27, RZ, 0x3c, !PT ;  /* 0x0000001b04046212 */ /* 0x000fe400078e3cff */
[----:B------:R-:W-:Y:S02]  /*07f0*/  @P6 LOP3.LUT R2, R2, R21, RZ, 0x3c, !PT ;  /* 0x0000001502026212 */ /* 0x000fe400078e3cff */
[----:B------:R-:W-:Y:S02]  /*0800*/  @P0 LOP3.LUT R4, R4, R23, RZ, 0x3c, !PT ;  /* 0x0000001704040212 */ /* 0x000fe400078e3cff */
[----:B------:R-:W-:Y:S02]  /*0810*/  @P0 LOP3.LUT R2, R2, R25, RZ, 0x3c, !PT ;  /* 0x0000001902020212 */ /* 0x000fe400078e3cff */
[----:B--2---:R-:W-:Y:S02]  /*0820*/  @P6 LOP3.LUT R5, R5, R18, RZ, 0x3c, !PT ;  /* 0x0000001205056212 */ /* 0x004fe400078e3cff */
[----:B---3--:R-:W-:-:S02]  /*0830*/  @P6 LOP3.LUT R3, R3, R20, RZ, 0x3c, !PT ;  /* 0x0000001403036212 */ /* 0x008fc400078e3cff */
[----:B----4-:R-:W-:Y:S02]  /*0840*/  @P0 LOP3.LUT R5, R5, R22, RZ, 0x3c, !PT ;  /* 0x0000001605050212 */ /* 0x010fe400078e3cff */
[----:B------:R-:W-:Y:S02]  /*0850*/  @P0 LOP3.LUT R3, R3, R26, RZ, 0x3c, !PT ;  /* 0x0000001a03030212 */ /* 0x000fe400078e3cff */
[----:B------:R-:W-:-:S13]  /*0860*/  R2P PR, R24.B1, 0x7f ;  /* 0x0000007f18007804 */ /* 0x000fda0000001000 */
[----:B------:R-:W2:Y:S04]  /*0870*/  @P0 LDG.E R18, desc[UR4][R10.64+0xa0] ;  /* 0x0000a0040a120981 */ /* 0x000ea8000c1e1900 */
[----:B------:R-:W3:Y:S04]  /*0880*/  @P1 LDG.E R22, desc[UR4][R10.64+0xb4] ;  /* 0x0000b4040a161981 */ /* 0x000ee8000c1e1900 */
[----:B------:R-:W4:Y:S04]  /*0890*/  @P2 LDG.E R26, desc[UR4][R10.64+0xc8] ;  /* 0x0000c8040a1a2981 */ /* 0x000f28000c1e1900 */
[----:B------:R-:W4:Y:S04]  /*08a0*/  @P3 LDG.E R28, desc[UR4][R10.64+0xdc] ;  /* 0x0000dc040a1c3981 */ /* 0x000f28000c1e1900 */
[----:B------:R-:W4:Y:S04]  /*08b0*/  @P0 LDG.E R23, desc[UR4][R10.64+0xa4] ;  /* 0x0000a4040a170981 */ /* 0x000f28000c1e1900 */
[----:B------:R-:W4:Y:S04]  /*08c0*/  @P0 LDG.E R20, desc[UR4][R10.64+0xa8] ;  /* 0x0000a8040a140981 */ /* 0x000f28000c1e1900 */
[----:B------:R-:W4:Y:S04]  /*08d0*/  @P4 LDG.E R25, desc[UR4][R10.64+0xf0] ;  /* 0x0000f0040a194981 */ /* 0x000f28000c1e1900 */
        /* <DEDUP_REMOVED lines=21> */
[----:B------:R-:W-:Y:S02]  /*0a30*/  LOP3.LUT P0, RZ, R24, 0x8000, RZ, 0xc0, !PT ;  /* 0x0000800018ff7812 */ /* 0x000fe4000780c0ff */
[----:B----4-:R-:W-:Y:S01]  /*0a40*/  @P5 LOP3.LUT R15, R15, R26, RZ, 0x3c, !PT ;  /* 0x0000001a0f0f5212 */ /* 0x010fe200078e3cff */
[----:B------:R-:W4:Y:S04]  /*0a50*/  @P3 LDG.E R24, desc[UR4][R10.64+0xe4] ;  /* 0x0000e4040a183981 */ /* 0x000f28000c1e1900 */
[----:B------:R-:W2:Y:S01]  /*0a60*/  @P6 LDG.E R26, desc[UR4][R10.64+0x118] ;  /* 0x000118040a1a6981 */ /* 0x000ea2000c1e1900 */
        /* <DEDUP_REMOVED lines=8> */
[----:B---3--:R-:W-:-:S03]  /*0af0*/  @P2 LOP3.LUT R3, R3, R22, RZ, 0x3c, !PT ;  /* 0x0000001603032212 */ /* 0x008fc600078e3cff */
[----:B------:R-:W3:Y:S01]  /*0b00*/  @P4 LDG.E R22, desc[UR4][R10.64+0x100] ;  /* 0x000100040a164981 */ /* 0x000ee2000c1e1900 */
[----:B--2---:R-:W-:-:S03]  /*0b10*/  @P6 LOP3.LUT R15, R15, R26, RZ, 0x3c, !PT ;  /* 0x0000001a0f0f6212 */ /* 0x004fc600078e3cff */
[----:B------:R-:W2:Y:S01]  /*0b20*/  @P0 LDG.E R26, desc[UR4][R10.64+0x12c] ;  /* 0x00012c040a1a0981 */ /* 0x000ea2000c1e1900 */
[----:B----4-:R-:W-:-:S03]  /*0b30*/  @P2 LOP3.LUT R2, R2, R23, RZ, 0x3c, !PT ;  /* 0x0000001702022212 */ /* 0x010fc600078e3cff */
[----:B------:R-:W4:Y:S01]  /*0b40*/  @P4 LDG.E R23, desc[UR4][R10.64+0xfc] ;  /* 0x0000fc040a174981 */ /* 0x000f22000c1e1900 */
[----:B------:R-:W-:-:S03]  /*0b50*/  @P2 LOP3.LUT R5, R5, R20, RZ, 0x3c, !PT ;  /* 0x0000001405052212 */ /* 0x000fc600078e3cff */
[----:B------:R-:W4:Y:S01]  /*0b60*/  @P4 LDG.E R20, desc[UR4][R10.64+0xf8] ;  /* 0x0000f8040a144981 */ /* 0x000f22000c1e1900 */
[----:B------:R-:W-:Y:S02]  /*0b70*/  @P3 LOP3.LUT R2, R2, R27, RZ, 0x3c, !PT ;  /* 0x0000001b02023212 */ /* 0x000fe400078e3cff */
[----:B------:R-:W-:Y:S01]  /*0b80*/  @P3 LOP3.LUT R4, R4, R25, RZ, 0x3c, !PT ;  /* 0x0000001904043212 */ /* 0x000fe200078e3cff */
[----:B------:R-:W4:Y:S01]  /*0b90*/  @P5 LDG.E R27, desc[UR4][R10.64+0x110] ;  /* 0x000110040a1b5981 */ /* 0x000f22000c1e1900 */
[----:B------:R-:W-:-:S03]  /*0ba0*/  @P3 LOP3.LUT R5, R5, R24, RZ, 0x3c, !PT ;  /* 0x0000001805053212 */ /* 0x000fc600078e3cff */
[----:B------:R-:W4:Y:S04]  /*0bb0*/  @P5 LDG.E R25, desc[UR4][R10.64+0x108] ;  /* 0x000108040a195981 */ /* 0x000f28000c1e1900 */
        /* <DEDUP_REMOVED lines=19> */
[----:B------:R-:W-:-:S05]  /*0cf0*/  VIADD R19, R19, 0x10 ;  /* 0x0000001013137836 */ /* 0x000fca0000000000 */
[----:B------:R-:W-:Y:S02]  /*0d00*/  ISETP.NE.AND P1, PT, R19, 0x20, PT ;  /* 0x000000201300780c */ /* 0x000fe40003f25270 */
[----:B------:R-:W-:Y:S02]  /*0d10*/  @P5 LOP3.LUT R3, R3, R18, RZ, 0x3c, !PT ;  /* 0x0000001203035212 */ /* 0x000fe400078e3cff */
[----:B------:R-:W-:Y:S02]  /*0d20*/  @P6 LOP3.LUT R4, R4, R21, RZ, 0x3c, !PT ;  /* 0x0000001504046212 */ /* 0x000fe400078e3cff */
[----:B---3--:R-:W-:-:S04]  /*0d30*/  @P6 LOP3.LUT R3, R3, R22, RZ, 0x3c, !PT ;  /* 0x0000001603036212 */ /* 0x008fc800078e3cff */
[----:B--2---:R-:W-:Y:S02]  /*0d40*/  @P0 LOP3.LUT R3, R3, R26, RZ, 0x3c, !PT ;  /* 0x0000001a03030212 */ /* 0x004fe400078e3cff */
[----:B----4-:R-:W-:Y:S02]  /*0d50*/  @P6 LOP3.LUT R2, R2, R23, RZ, 0x3c, !PT ;  /* 0x0000001702026212 */ /* 0x010fe400078e3cff */
[----:B------:R-:W-:Y:S02]  /*0d60*/  @P6 LOP3.LUT R5, R5, R20, RZ, 0x3c, !PT ;  /* 0x0000001405056212 */ /* 0x000fe400078e3cff */
[----:B------:R-:W-:Y:S02]  /*0d70*/  @P0 LOP3.LUT R2, R2, R27, RZ, 0x3c, !PT ;  /* 0x0000001b02020212 */ /* 0x000fe400078e3cff */
[----:B------:R-:W-:Y:S02]  /*0d80*/  @P0 LOP3.LUT R4, R4, R25, RZ, 0x3c, !PT ;  /* 0x0000001904040212 */ /* 0x000fe400078e3cff */
[----:B------:R-:W-:Y:S01]  /*0d90*/  @P0 LOP3.LUT R5, R5, R24, RZ, 0x3c, !PT ;  /* 0x0000001805050212 */ /* 0x000fe200078e3cff */
[----:B------:R-:W-:Y:S06]  /*0da0*/  @P1 BRA `(.L_x_13) ;  /* 0xfffffff400481947 */ /* 0x000fec000383ffff */
[----:B------:R-:W-:-:S05]  /*0db0*/  VIADD R17, R17, 0x1 ;  /* 0x0000000111117836 */ /* 0x000fca0000000000 */
[----:B------:R-:W-:-:S13]  /*0dc0*/  ISETP.NE.AND P0, PT, R17, 0x5, PT ;  /* 0x000000051100780c */ /* 0x000fda0003f05270 */
[----:B------:R-:W-:Y:S05]  /*0dd0*/  @P0 BRA `(.L_x_14) ;  /* 0xfffffff400300947 */ /* 0x000fea000383ffff */
[----:B------:R1:W-:Y:S01]  /*0de0*/  STG.E.64 desc[UR4][R6.64+0x8], R4 ;  /* 0x0000080406007986 */ /* 0x0003e2000c101b04 */
[----:B------:R-:W-:Y:S01]  /*0df0*/  VIADD R14, R14, 0x1 ;  /* 0x000000010e0e7836 */ /* 0x000fe20000000000 */
[----:B------:R-:W-:Y:S02]  /*0e00*/  LOP3.LUT R11, R13, 0x3, RZ, 0xc0, !PT ;  /* 0x000000030d0b7812 */ /* 0x000fe400078ec0ff */
[----:B------:R1:W-:Y:S02]  /*0e10*/  STG.E.64 desc[UR4][R6.64+0x10], R2 ;  /* 0x0000100206007986 */ /* 0x0003e4000c101b04 */
[----:B------:R-:W-:Y:S02]  /*0e20*/  ISETP.GE.U32.AND P0, PT, R14, R11, PT ;  /* 0x0000000b0e00720c */ /* 0x000fe40003f06070 */
[----:B------:R1:W-:Y:S11]  /*0e30*/  STG.E desc[UR4][R6.64+0x4], R15 ;  /* 0x0000040f06007986 */ /* 0x0003f6000c101904 */
[----:B------:R-:W-:Y:S05]  /*0e40*/  @!P0 BRA `(.L_x_15) ;  /* 0xfffffff400048947 */ /* 0x000fea000383ffff */
.L_x_12:
[----:B------:R-:W-:Y:S05]  /*0e50*/  BSYNC.RECONVERGENT B1 ;  /* 0x0000000000017941 */ /* 0x000fea0003800200 */
.L_x_11:
[C---:B------:R-:W-:Y:S01]  /*0e60*/  ISETP.GT.U32.AND P0, PT, R13.reuse, 0x3, PT ;  /* 0x000000030d00780c */ /* 0x040fe20003f04070 */
[----:B------:R-:W-:Y:S01]  /*0e70*/  VIADD R12, R12, 0x1 ;  /* 0x000000010c0c7836 */ /* 0x000fe20000000000 */
[--C-:B------:R-:W-:Y:S02]  /*0e80*/  SHF.R.U64 R13, R13, 0x2, R0.reuse ;  /* 0x000000020d0d7819 */ /* 0x100fe40000001200 */
[----:B------:R-:W-:Y:S02]  /*0e90*/  ISETP.GT.U32.AND.EX P0, PT, R0, RZ, PT, P0 ;  /* 0x000000ff0000720c */ /* 0x000fe40003f04100 */
[----:B------:R-:W-:-:S11]  /*0ea0*/  SHF.R.U32.HI R0, RZ, 0x2, R0 ;  /* 0x00000002ff007819 */ /* 0x000fd60000011600 */
[----:B------:R-:W-:Y:S05]  /*0eb0*/  @P0 BRA `(.L_x_16) ;  /* 0xfffffff000c80947 */ /* 0x000fea000383ffff */
.L_x_10:
[----:B------:R-:W-:Y:S05]  /*0ec0*/  BSYNC.RECONVERGENT B0 ;  /* 0x0000000000007941 */ /* 0x000fea0003800200 */
.L_x_9:
[----:B------:R-:W-:Y:S04]  /*0ed0*/  STG.E.64 desc[UR4][R6.64+0x18], RZ ;  /* 0x000018ff06007986 */ /* 0x000fe8000c101b04 */
[----:B------:R-:W-:Y:S04]  /*0ee0*/  STG.E desc[UR4][R6.64+0x20], RZ ;  /* 0x000020ff06007986 */ /* 0x000fe8000c101904 */
[----:B------:R-:W-:Y:S01]  /*0ef0*/  STG.E.64 desc[UR4][R6.64+0x28], RZ ;  /* 0x000028ff06007986 */ /* 0x000fe2000c101b04 */
[----:B------:R-:W-:Y:S05]  /*0f00*/  EXIT ;  /* 0x000000000000794d */ /* 0x000fea0003800000 */
.L_x_17:
        /* <DEDUP_REMOVED lines=15> */
.L_x_73:


//--------------------- .text.get_adaptive_params --------------------------
	.section	.text.get_adaptive_params,"ax",@progbits
	.align	128
        .global         get_adaptive_params
        .type           get_adaptive_params,@function
        .size           get_adaptive_params,(.L_x_74 - get_adaptive_params)
        .other          get_adaptive_params,@"STO_CUDA_ENTRY STV_DEFAULT"
get_adaptive_params:
.text.get_adaptive_params:
[----:B------:R-:W-:Y:S01]  /*0000*/  LDC R1, c[0x0][0x37c] ;  /* 0x0000df00ff017b82 */ /* 0x000fe20000000800 */
[----:B------:R-:W0:Y:S07]  /*0010*/  S2R R0, SR_TID.X ;  /* 0x0000000000007919 */ /* 0x000e2e0000002100 */
[----:B------:R-:W0:Y:S02]  /*0020*/  S2UR UR4, SR_CTAID.X ;  /* 0x00000000000479c3 */ /* 0x000e240000002500 */
[----:B0-----:R-:W-:-:S13]  /*0030*/  LOP3.LUT P0, RZ, R0, UR4, RZ, 0xfc, !PT ;  /* 0x0000000400ff7c12 */ /* 0x001fda000f80fcff */
[----:B------:R-:W-:Y:S05]  /*0040*/  @P0 EXIT ;  /* 0x000000000000094d */ /* 0x000fea0003800000 */
[----:B------:R-:W0:Y:S01]  /*0050*/  LDC.64 R2, c[0x0][0x380] ;  /* 0x0000e000ff027b82 */ /* 0x000e220000000a00 */
[----:B------:R-:W0:Y:S02]  /*0060*/  LDCU.64 UR4, c[0x0][0x358] ;  /* 0x00006b00ff0477ac */ /* 0x000e240008000a00 */
[----:B0-----:R-:W2:Y:S05]  /*0070*/  LDG.E R11, desc[UR4][R2.64] ;  /* 0x00000004020b7981 */ /* 0x001eaa000c1e1900 */
[----:B------:R-:W2:Y:S08]  /*0080*/  LDC.64 R4, c[0x0][0x388] ;  /* 0x0000e200ff047b82 */ /* 0x000eb00000000a00 */
[----:B------:R-:W0:Y:S01]  /*0090*/  LDC.64 R6, c[0x0][0x390] ;  /* 0x0000e400ff067b82 */ /* 0x000e220000000a00 */
[----:B--2---:R-:W-:Y:S04]  /*00a0*/  STG.E desc[UR4][R4.64], R11 ;  /* 0x0000000b04007986 */ /* 0x004fe8000c101904 */
[----:B------:R-:W0:Y:S03]  /*00b0*/  LDG.E R13, desc[UR4][R2.64+0x4] ;  /* 0x00000404020d7981 */ /* 0x000e26000c1e1900 */
[----:B------:R-:W1:Y:S01]  /*00c0*/  LDC.64 R8, c[0x0][0x398] ;  /* 0x0000e600ff087b82 */ /* 0x000e620000000a00 */
[----:B0-----:R-:W-:Y:S04]  /*00d0*/  STG.E desc[UR4][R6.64], R13 ;  /* 0x0000000d06007986 */ /* 0x001fe8000c101904 */
[----:B------:R-:W1:Y:S04]  /*00e0*/  LDG.E R15, desc[UR4][R2.64+0x8] ;  /* 0x00000804020f7981 */ /* 0x000e68000c1e1900 */
[----:B-1----:R-:W-:Y:S01]  /*00f0*/  STG.E desc[UR4][R8.64], R15 ;  /* 0x0000000f08007986 */ /* 0x002fe2000c101904 */
[----:B------:R-:W-:Y:S05]  /*0100*/  EXIT ;  /* 0x000000000000794d */ /* 0x000fea0003800000 */
.L_x_18:
        /* <DEDUP_REMOVED lines=15> */
.L_x_74:


//--------------------- .text.init_adaptive_state --------------------------
	.section	.text.init_adaptive_state,"ax",@progbits
	.align	128
        .global         init_adaptive_state
        .type           init_adaptive_state,@function
        .size           init_adaptive_state,(.L_x_75 - init_adaptive_state)
        .other          init_adaptive_state,@"STO_CUDA_ENTRY STV_DEFAULT"
init_adaptive_state:
.text.init_adaptive_state:
[----:B------:R-:W-:Y:S01]  /*0000*/  LDC R1, c[0x0][0x37c] ;  /* 0x0000df00ff017b82 */ /* 0x000fe20000000800 */
[----:B------:R-:W0:Y:S07]  /*0010*/  S2R R0, SR_TID.X ;  /* 0x0000000000007919 */ /* 0x000e2e0000002100 */
[----:B------:R-:W0:Y:S02]  /*0020*/  S2UR UR4, SR_CTAID.X ;  /* 0x00000000000479c3 */ /* 0x000e240000002500 */
[----:B0-----:R-:W-:-:S13]  /*0030*/  LOP3.LUT P0, RZ, R0, UR4, RZ, 0xfc, !PT ;  /* 0x0000000400ff7c12 */ /* 0x001fda000f80fcff */
[----:B------:R-:W-:Y:S05]  /*0040*/  @P0 EXIT ;  /* 0x000000000000094d */ /* 0x000fea0003800000 */
[----:B------:R-:W0:Y:S01]  /*0050*/  LDC.64 R2, c[0x0][0x380] ;  /* 0x0000e000ff027b82 */ /* 0x000e220000000a00 */
[----:B------:R-:W0:Y:S01]  /*0060*/  LDCU.64 UR4, c[0x0][0x358] ;  /* 0x00006b00ff0477ac */ /* 0x000e220008000a00 */
[----:B------:R-:W-:Y:S02]  /*0070*/  HFMA2 R7, -RZ, RZ, 1.875, 0 ;  /* 0x3f800000ff077431 */ /* 0x000fe400000001ff */
[----:B------:R-:W-:Y:S02]  /*0080*/  IMAD.MOV.U32 R5, RZ, RZ, 0x3f4ccccd ;  /* 0x3f4ccccdff057424 */ /* 0x000fe400078e00ff */
[----:B------:R-:W-:Y:S02]  /*0090*/  IMAD.MOV.U32 R9, RZ, RZ, 0x501502f9 ;  /* 0x501502f9ff097424 */ /* 0x000fe400078e00ff */
[----:B------:R-:W1:Y:S01]  /*00a0*/  LDC R11, c[0x0][0x388] ;  /* 0x0000e200ff0b7b82 */ /* 0x000e620000000800 */
[----:B0-----:R-:W-:Y:S04]  /*00b0*/  STG.E desc[UR4][R2.64], R5 ;  /* 0x0000000502007986 */ /* 0x001fe8000c101904 */
[----:B------:R-:W-:Y:S04]  /*00c0*/  STG.E desc[UR4][R2.64+0x4], R7 ;  /* 0x0000040702007986 */ /* 0x000fe8000c101904 */
[----:B------:R-:W-:Y:S04]  /*00d0*/  STG.E desc[UR4][R2.64+0x8], R9 ;  /* 0x0000080902007986 */ /* 0x000fe8000c101904 */
[----:B------:R-:W-:Y:S04]  /*00e0*/  STG.E desc[UR4][R2.64+0xc], RZ ;  /* 0x00000cff02007986 */ /* 0x000fe8000c101904 */
[----:B------:R-:W-:Y:S04]  /*00f0*/  STG.E desc[UR4][R2.64+0x10], RZ ;  /* 0x000010ff02007986 */ /* 0x000fe8000c101904 */
[----:B------:R-:W-:Y:S04]  /*0100*/  STG.E desc[UR4][R2.64+0x1a4], RZ ;  /* 0x0001a4ff02007986 */ /* 0x000fe8000c101904 */
[----:B------:R-:W-:Y:S04]  /*0110*/  STG.E.U8 desc[UR4][R2.64+0x1ac], RZ ;  /* 0x0001acff02007986 */ /* 0x000fe8000c101104 */
[----:B------:R-:W-:Y:S04]  /*0120*/  STG.E desc[UR4][R2.64+0x14], RZ ;  /* 0x000014ff02007986 */ /* 0x000fe8000c101904 */
        /* <DEDUP_REMOVED lines=99> */
[----:B-1----:R-:W-:Y:S01]  /*0760*/  STG.E desc[UR4][R2.64+0x1a8], R11 ;  /* 0x0001a80b02007986 */ /* 0x002fe2000c101904 */
[----:B------:R-:W-:Y:S05]  /*0770*/  EXIT ;  /* 0x000000000000794d */ /* 0x000fea0003800000 */
.L_x_19:
        /* <DEDUP_REMOVED lines=16> */
.L_x_75:


//--------------------- .text.annealing_module    --------------------------
	.section	.text.annealing_module,"ax",@progbits
	.align	128
        .global         annealing_module
        .type           annealing_module,@function
        .size           annealing_module,(.L_x_71 - annealing_module)
        .other          annealing_module,@"STO_CUDA_ENTRY STV_DEFAULT"
annealing_module:
.text.annealing_module:
[----:B------:R-:W-:Y:S01]  /*0000*/  LDC R1, c[0x0][0x37c] ;  /* 0x0000df00ff017b82 */ /* 0x000fe20000000800 */
[----:B------:R-:W0:Y:S07]  /*0010*/  S2R R7, SR_TID.Y ;  /* 0x0000000000077919 */ /* 0x000e2e0000002200 */
[----:B------:R-:W0:Y:S01]  /*0020*/  S2UR UR5, SR_CTAID.Y ;  /* 0x00000000000579c3 */ /* 0x000e220000002600 */
[----:B------:R-:W1:Y:S01]  /*0030*/  LDCU UR4, c[0x0][0x380] ;  /* 0x00007000ff0477ac */ /* 0x000e620008000800 */
[----:B------:R-:W-:Y:S01]  /*0040*/  BSSY.RECONVERGENT B0, `(.L_x_20) ;  /* 0x000011a000007945 */ /* 0x000fe20003800200 */
[----:B------:R-:W2:Y:S05]  /*0050*/  LDCU.64 UR6, c[0x0][0x358] ;  /* 0x00006b00ff0677ac */ /* 0x000eaa0008000a00 */
[----:B------:R-:W0:Y:S01]  /*0060*/  LDC R0, c[0x0][0x364] ;  /* 0x0000d900ff007b82 */ /* 0x000e220000000800 */
[----:B-1----:R-:W-:-:S02]  /*0070*/  IMAD.U32 R6, RZ, RZ, UR4 ;  /* 0x00000004ff067e24 */ /* 0x002fc4000f8e00ff */
[----:B0-----:R-:W-:-:S05]  /*0080*/  IMAD R9, R0, UR5, R7 ;  /* 0x0000000500097c24 */ /* 0x001fca000f8e0207 */
[----:B------:R-:W-:-:S13]  /*0090*/  ISETP.GE.AND P0, PT, R9, R6, PT ;  /* 0x000000060900720c */ /* 0x000fda0003f06270 */
[----:B--2---:R-:W-:Y:S05]  /*00a0*/  @P0 BRA `(.L_x_21) ;  /* 0x00000010004c0947 */ /* 0x004fea0003800000 */
[----:B------:R-:W0:Y:S08]  /*00b0*/  LDC.64 R2, c[0x0][0x3b8] ;  /* 0x0000ee00ff027b82 */ /* 0x000e300000000a00 */
[----:B------:R-:W1:Y:S01]  /*00c0*/  LDC R11, c[0x0][0x3c0] ;  /* 0x0000f000ff0b7b82 */ /* 0x000e620000000800 */
[----:B0-----:R-:W-:-:S06]  /*00d0*/  IMAD.WIDE.U32 R2, R9, 0x4, R2 ;  /* 0x0000000409027825 */ /* 0x001fcc00078e0002 */
[----:B------:R-:W2:Y:S01]  /*00e0*/  LDG.E R2, desc[UR6][R2.64] ;  /* 0x0000000602027981 */ /* 0x000ea2000c1e1900 */
[----:B-1----:R-:W-:Y:S02]  /*00f0*/  IABS R10, R11 ;  /* 0x0000000b000a7213 */ /* 0x002fe40000000000 */
[----:B------:R-:W-:Y:S02]  /*0100*/  ISETP.GE.AND P2, PT, R11, RZ, PT ;  /* 0x000000ff0b00720c */ /* 0x000fe40003f46270 */
[-C--:B--2---:R-:W-:Y:S02]  /*0110*/  IABS R8, R2.reuse ;  /* 0x0000000200087213 */ /* 0x084fe40000000000 */
[----:B------:R-:W-:Y:S02]  /*0120*/  IABS R12, R2 ;  /* 0x00000002000c7213 */ /* 0x000fe40000000000 */
[----:B------:R-:W0:Y:S08]  /*0130*/  I2F.RP R0, R8 ;  /* 0x0000000800007306 */ /* 0x000e300000209400 */
[----:B0-----:R-:W0:Y:S02]  /*0140*/  MUFU.RCP R0, R0 ;  /* 0x0000000000007308 */ /* 0x001e240000001000 */
[----:B0-----:R-:W-:-:S02]  /*0150*/  VIADD R4, R0, 0xffffffe ;  /* 0x0ffffffe00047836 */ /* 0x001fc40000000000 */
[----:B------:R-:W-:-:S04]  /*0160*/  IMAD.MOV R0, RZ, RZ, -R12 ;  /* 0x000000ffff007224 */ /* 0x000fc800078e0a0c */
[----:B------:R0:W1:Y:S02]  /*0170*/  F2I.FTZ.U32.TRUNC.NTZ R5, R4 ;  /* 0x0000000400057305 */ /* 0x000064000021f000 */
[----:B0-----:R-:W-:Y:S01]  /*0180*/  IMAD.MOV.U32 R4, RZ, RZ, RZ ;  /* 0x000000ffff047224 */ /* 0x001fe200078e00ff */
[----:B-1----:R-:W-:-:S05]  /*0190*/  IADD3 R13, PT, PT, RZ, -R5, RZ ;  /* 0x80000005ff0d7210 */ /* 0x002fca0007ffe0ff */
[----:B------:R-:W-:-:S04]  /*01a0*/  IMAD R3, R13, R8, RZ ;  /* 0x000000080d037224 */ /* 0x000fc800078e02ff */
[----:B------:R-:W-:-:S06]  /*01b0*/  IMAD.HI.U32 R5, R5, R3, R4 ;  /* 0x0000000305057227 */ /* 0x000fcc00078e0004 */
[----:B------:R-:W-:-:S04]  /*01c0*/  IMAD.HI.U32 R5, R5, R10, RZ ;  /* 0x0000000a05057227 */ /* 0x000fc800078e00ff */
[----:B------:R-:W-:-:S05]  /*01d0*/  IMAD R5, R5, R0, R10 ;  /* 0x0000000005057224 */ /* 0x000fca00078e020a */
[----:B------:R-:W-:-:S13]  /*01e0*/  ISETP.GT.U32.AND P0, PT, R8, R5, PT ;  /* 0x000000050800720c */ /* 0x000fda0003f04070 */
[----:B------:R-:W-:Y:S02]  /*01f0*/  @!P0 IADD3 R5, PT, PT, R5, -R8, RZ ;  /* 0x8000000805058210 */ /* 0x000fe40007ffe0ff */
[----:B------:R-:W-:Y:S02]  /*0200*/  ISETP.NE.AND P0, PT, R2, RZ, PT ;  /* 0x000000ff0200720c */ /* 0x000fe40003f05270 */
[----:B------:R-:W-:-:S13]  /*0210*/  ISETP.GT.U32.AND P1, PT, R8, R5, PT ;  /* 0x000000050800720c */ /* 0x000fda0003f24070 */
[----:B------:R-:W-:-:S04]  /*0220*/  @!P1 IMAD.IADD R5, R5, 0x1, -R8 ;  /* 0x0000000105059824 */ /* 0x000fc800078e0a08 */
[----:B------:R-:W-:Y:S01]  /*0230*/  @!P2 IMAD.MOV R5, RZ, RZ, -R5 ;  /* 0x000000ffff05a224 */ /* 0x000fe200078e0a05 */
[----:B------:R-:W-:-:S04]  /*0240*/  @!P0 LOP3.LUT R5, RZ, R2, RZ, 0x33, !PT ;  /* 0x00000002ff058212 */ /* 0x000fc800078e33ff */
[----:B------:R-:W-:-:S13]  /*0250*/  ISETP.NE.AND P0, PT, R5, RZ, PT ;  /* 0x000000ff0500720c */ /* 0x000fda0003f05270 */
[----:B------:R-:W-:Y:S05]  /*0260*/  @P0 BRA `(.L_x_21) ;  /* 0x0000000c00dc0947 */ /* 0x000fea0003800000 */
[----:B------:R-:W0:Y:S02]  /*0270*/  LDCU.64 UR8, c[0x0][0x388] ;  /* 0x00007100ff0877ac */ /* 0x000e240008000a00 */
[----:B0-----:R-:W-:-:S04]  /*0280*/  IADD3 R2, P0, PT, R9, UR8, RZ ;  /* 0x0000000809027c10 */ /* 0x001fc8000ff1e0ff */
[----:B------:R-:W-:-:S05]  /*0290*/  IADD3.X R3, PT, PT, RZ, UR9, RZ, P0, !PT ;  /* 0x00000009ff037c10 */ /* 0x000fca00087fe4ff */
[----:B------:R-:W2:Y:S01]  /*02a0*/  LDG.E.S8 R2, desc[UR6][R2.64] ;  /* 0x0000000602027981 */ /* 0x000ea2000c1e1300 */
[C---:B------:R-:W-:Y:S01]  /*02b0*/  ISETP.GE.U32.AND P0, PT, R6.reuse, 0x10, PT ;  /* 0x000000100600780c */ /* 0x040fe20003f06070 */
[----:B------:R-:W-:Y:S01]  /*02c0*/  IMAD R0, R9, R6, RZ ;  /* 0x0000000609007224 */ /* 0x000fe200078e02ff */
[----:B------:R-:W-:Y:S01]  /*02d0*/  LOP3.LUT R8, R6, 0xf, RZ, 0xc0, !PT ;  /* 0x0000000f06087812 */ /* 0x000fe200078ec0ff */
[----:B------:R-:W-:-:S03]  /*02e0*/  IMAD.MOV.U32 R11, RZ, RZ, RZ ;  /* 0x000000ffff0b7224 */ /* 0x000fc600078e00ff */
[----:B------:R-:W-:Y:S01]  /*02f0*/  ISETP.NE.AND P1, PT, R8, RZ, PT ;  /* 0x000000ff0800720c */ /* 0x000fe20003f25270 */
[----:B--2---:R0:W1:Y:S06]  /*0300*/  I2F.S16 R12, R2 ;  /* 0x00000002000c7306 */ /* 0x00406c0000101400 */
[----:B------:R-:W-:Y:S06]  /*0310*/  @!P0 BRA `(.L_x_22) ;  /* 0x0000000400708947 */ /* 0x000fec0003800000 */
[----:B------:R-:W-:Y:S01]  /*0320*/  LOP3.LUT R11, R6, 0x7ffffff0, RZ, 0xc0, !PT ;  /* 0x7ffffff0060b7812 */ /* 0x000fe200078ec0ff */
[----:B------:R-:W-:Y:S01]  /*0330*/  IMAD.MOV.U32 R10, RZ, RZ, RZ ;  /* 0x000000ffff0a7224 */ /* 0x000fe200078e00ff */
[----:B------:R-:W2:Y:S01]  /*0340*/  LDCU.64 UR8, c[0x0][0x390] ;  /* 0x00007200ff0877ac */ /* 0x000ea20008000a00 */
[----:B------:R-:W-:-:S05]  /*0350*/  NOP ;  /* 0x0000000000007918 */ /* 0x000fca0000000000 */
.L_x_23:
[----:B0-----:R-:W0:Y:S01]  /*0360*/  LDC.64 R2, c[0x0][0x398] ;  /* 0x0000e600ff027b82 */ /* 0x001e220000000a00 */
[----:B------:R-:W-:-:S04]  /*0370*/  IADD3 R4, PT, PT, R0, R10, RZ ;  /* 0x0000000a00047210 */ /* 0x000fc80007ffe0ff */
[----:B--2---:R-:W-:-:S05]  /*0380*/  IADD3 R4, P0, PT, R4, UR8, RZ ;  /* 0x0000000804047c10 */ /* 0x004fca000ff1e0ff */
[----:B------:R-:W-:-:S05]  /*0390*/  IMAD.X R5, RZ, RZ, UR9, P0 ;  /* 0x00000009ff057e24 */ /* 0x000fca00080e06ff */
[----:B------:R-:W2:Y:S04]  /*03a0*/  LDG.E.S8 R13, desc[UR6][R4.64] ;  /* 0x00000006040d7981 */ /* 0x000ea8000c1e1300 */
[----:B------:R-:W3:Y:S04]  /*03b0*/  LDG.E.S8 R25, desc[UR6][R4.64+0x1] ;  /* 0x0000010604197981 */ /* 0x000ee8000c1e1300 */
[----:B------:R-:W4:Y:S01]  /*03c0*/  LDG.E.S8 R15, desc[UR6][R4.64+0x2] ;  /* 0x00000206040f7981 */ /* 0x000f22000c1e1300 */
[----:B0-----:R-:W-:-:S03]  /*03d0*/  IMAD.WIDE.U32 R2, R10, 0x4, R2 ;  /* 0x000000040a027825 */ /* 0x001fc600078e0002 */
[----:B------:R-:W5:Y:S04]  /*03e0*/  LDG.E.S8 R16, desc[UR6][R4.64+0x3] ;  /* 0x0000030604107981 */ /* 0x000f68000c1e1300 */
[----:B------:R-:W2:Y:S04]  /*03f0*/  LDG.E R24, desc[UR6][R2.64] ;  /* 0x0000000602187981 */ /* 0x000ea8000c1e1900 */
[----:B------:R-:W3:Y:S04]  /*0400*/  LDG.E R26, desc[UR6][R2.64+0x4] ;  /* 0x00000406021a7981 */ /* 0x000ee8000c1e1900 */
[----:B------:R-:W4:Y:S04]  /*0410*/  LDG.E R14, desc[UR6][R2.64+0x8] ;  /* 0x00000806020e7981 */ /* 0x000f28000c1e1900 */
[----:B------:R-:W5:Y:S04]  /*0420*/  LDG.E R23, desc[UR6][R2.64+0xc] ;  /* 0x00000c0602177981 */ /* 0x000f68000c1e1900 */
[----:B------:R-:W5:Y:S04]  /*0430*/  LDG.E R18, desc[UR6][R2.64+0x10] ;  /* 0x0000100602127981 */ /* 0x000f68000c1e1900 */
[----:B------:R-:W5:Y:S04]  /*0440*/  LDG.E.S8 R17, desc[UR6][R4.64+0x4] ;  /* 0x0000040604117981 */ /* 0x000f68000c1e1300 */
[----:B------:R-:W5:Y:S04]  /*0450*/  LDG.E R21, desc[UR6][R2.64+0x14] ;  /* 0x0000140602157981 */ /* 0x000f68000c1e1900 */
[----:B------:R-:W5:Y:S04]  /*0460*/  LDG.E.S8 R22, desc[UR6][R4.64+0x5] ;  /* 0x0000050604167981 */ /* 0x000f68000c1e1300 */
[----:B------:R-:W5:Y:S04]  /*0470*/  LDG.E R19, desc[UR6][R2.64+0x18] ;  /* 0x0000180602137981 */ /* 0x000f68000c1e1900 */
[----:B------:R-:W5:Y:S04]  /*0480*/  LDG.E.S8 R20, desc[UR6][R4.64+0x6] ;  /* 0x0000060604147981 */ /* 0x000f68000c1e1300 */
[----:B------:R-:W5:Y:S01]  /*0490*/  LDG.E R28, desc[UR6][R2.64+0x30] ;  /* 0x00003006021c7981 */ /* 0x000f62000c1e1900 */
[----:B--2---:R-:W-:-:S05]  /*04a0*/  IMAD R13, R13, R24, RZ ;  /* 0x000000180d0d7224 */ /* 0x004fca00078e02ff */
[----:B------:R-:W-:-:S05]  /*04b0*/  I2FP.F32.S32 R13, R13 ;  /* 0x0000000d000d7245 */ /* 0x000fca0000201400 */
[----:B-1----:R-:W-:Y:S02]  /*04c0*/  FADD R24, R13, R12 ;  /* 0x0000000c0d187221 */ /* 0x002fe40000000000 */
[----:B------:R-:W2:Y:S04]  /*04d0*/  LDG.E R12, desc[UR6][R2.64+0x1c] ;  /* 0x00001c06020c7981 */ /* 0x000ea8000c1e1900 */
[----:B------:R-:W2:Y:S01]  /*04e0*/  LDG.E.S8 R13, desc[UR6][R4.64+0x7] ;  /* 0x00000706040d7981 */ /* 0x000ea2000c1e1300 */
[----:B---3--:R-:W-:Y:S02]  /*04f0*/  IMAD R25, R25, R26, RZ ;  /* 0x0000001a19197224 */ /* 0x008fe400078e02ff */
[----:B----4-:R-:W-:Y:S02]  /*0500*/  IMAD R26, R15, R14, RZ ;  /* 0x0000000e0f1a7224 */ /* 0x010fe400078e02ff */
[----:B------:R-:W3:Y:S04]  /*0510*/  LDG.E R14, desc[UR6][R2.64+0x20] ;  /* 0x00002006020e7981 */ /* 0x000ee8000c1e1900 */
[----:B------:R-:W3:Y:S01]  /*0520*/  LDG.E.S8 R15, desc[UR6][R4.64+0x8] ;  /* 0x00000806040f7981 */ /* 0x000ee2000c1e1300 */
[----:B------:R-:W-:Y:S01]  /*0530*/  I2FP.F32.S32 R25, R25 ;  /* 0x0000001900197245 */ /* 0x000fe20000201400 */
[----:B-----5:R-:W-:Y:S01]  /*0540*/  IMAD R16, R16, R23, RZ ;  /* 0x0000001710107224 */ /* 0x020fe200078e02ff */
[----:B------:R-:W-:Y:S01]  /*0550*/  I2FP.F32.S32 R23, R26 ;  /* 0x0000001a00177245 */ /* 0x000fe20000201400 */
[----:B------:R-:W-:Y:S01]  /*0560*/  IMAD R17, R17, R18, RZ ;  /* 0x0000001211117224 */ /* 0x000fe200078e02ff */
[----:B------:R-:W4:Y:S01]  /*0570*/  LDG.E.S8 R26, desc[UR6][R4.64+0xf] ;  /* 0x00000f06041a7981 */ /* 0x000f22000c1e1300 */
[----:B------:R-:W-:Y:S01]  /*0580*/  FADD R24, R24, R25 ;  /* 0x0000001918187221 */ /* 0x000fe20000000000 */
[----:B------:R-:W-:-:S02]  /*0590*/  I2FP.F32.S32 R16, R16 ;  /* 0x0000001000107245 */ /* 0x000fc40000201400 */
[----:B------:R-:W-:Y:S01]  /*05a0*/  I2FP.F32.S32 R17, R17 ;  /* 0x0000001100117245 */ /* 0x000fe20000201400 */
[----:B------:R-:W-:Y:S01]  /*05b0*/  FADD R23, R24, R23 ;  /* 0x0000001718177221 */ /* 0x000fe20000000000 */
[----:B------:R-:W5:Y:S03]  /*05c0*/  LDG.E.S8 R25, desc[UR6][R4.64+0x9] ;  /* 0x0000090604197981 */ /* 0x000f66000c1e1300 */
[----:B------:R-:W-:Y:S01]  /*05d0*/  FADD R16, R23, R16 ;  /* 0x0000001017107221 */ /* 0x000fe20000000000 */
[----:B------:R-:W-:Y:S01]  /*05e0*/  IMAD R21, R22, R21, RZ ;  /* 0x0000001516157224 */ /* 0x000fe200078e02ff */
[----:B------:R-:W4:Y:S02]  /*05f0*/  LDG.E.S8 R23, desc[UR6][R4.64+0xa] ;  /* 0x00000a0604177981 */ /* 0x000f24000c1e1300 */
[----:B------:R-:W-:Y:S02]  /*0600*/  FADD R17, R16, R17 ;  /* 0x0000001110117221 */ /* 0x000fe40000000000 */
[----:B------:R-:W5:Y:S01]  /*0610*/  LDG.E R16, desc[UR6][R2.64+0x24] ;  /* 0x0000240602107981 */ /* 0x000f62000c1e1900 */
[----:B------:R-:W-:-:S03]  /*0620*/  IMAD R19, R20, R19, RZ ;  /* 0x0000001314137224 */ /* 0x000fc600078e02ff */
[----:B------:R-:W4:Y:S01]  /*0630*/  LDG.E R22, desc[UR6][R2.64+0x28] ;  /* 0x0000280602167981 */ /* 0x000f22000c1e1900 */
[----:B------:R-:W-:-:S03]  /*0640*/  I2FP.F32.S32 R18, R21 ;  /* 0x0000001500127245 */ /* 0x000fc60000201400 */
[----:B------:R-:W4:Y:S01]  /*0650*/  LDG.E R20, desc[UR6][R2.64+0x2c] ;  /* 0x00002c0602147981 */ /* 0x000f22000c1e1900 */
[----:B------:R-:W-:-:S03]  /*0660*/  I2FP.F32.S32 R24, R19 ;  /* 0x0000001300187245 */ /* 0x000fc60000201400 */
[----:B------:R-:W4:Y:S01]  /*0670*/  LDG.E.S8 R21, desc[UR6][R4.64+0xb] ;  /* 0x00000b0604157981 */ /* 0x000f22000c1e1300 */
[----:B------:R-:W-:-:S03]  /*0680*/  FADD R17, R17, R18 ;  /* 0x0000001211117221 */ /* 0x000fc60000000000 */
[----:B------:R-:W4:Y:S01]  /*0690*/  LDG.E.S8 R19, desc[UR6][R4.64+0xc] ;  /* 0x00000c0604137981 */ /* 0x000f22000c1e1300 */
[----:B------:R-:W-:-:S03]  /*06a0*/  FADD R24, R17, R24 ;  /* 0x0000001811187221 */ /* 0x000fc60000000000 */
[----:B------:R-:W4:Y:S04]  /*06b0*/  LDG.E.S8 R18, desc[UR6][R4.64+0xd] ;  /* 0x00000d0604127981 */ /* 0x000f28000c1e1300 */
[----:B------:R0:W4:Y:S01]  /*06c0*/  LDG.E.S8 R17, desc[UR6][R4.64+0xe] ;  /* 0x00000e0604117981 */ /* 0x000122000c1e1300 */
[----:B--2---:R-:W-:-:S03]  /*06d0*/  IMAD R27, R13, R12, RZ ;  /* 0x0000000c0d1b7224 */ /* 0x004fc600078e02ff */
[----:B------:R-:W2:Y:S04]  /*06e0*/  LDG.E R13, desc[UR6][R2.64+0x34] ;  /* 0x00003406020d7981 */ /* 0x000ea8000c1e1900 */
[----:B------:R-:W2:Y:S01]  /*06f0*/  LDG.E R12, desc[UR6][R2.64+0x38] ;  /* 0x00003806020c7981 */ /* 0x000ea2000c1e1900 */
[----:B---3--:R-:W-:-:S03]  /*0700*/  IMAD R14, R15, R14, RZ ;  /* 0x0000000e0f0e7224 */ /* 0x008fc600078e02ff */
[----:B------:R1:W3:Y:S01]  /*0710*/  LDG.E R15, desc[UR6][R2.64+0x3c] ;  /* 0x00003c06020f7981 */ /* 0x0002e2000c1e1900 */
[----:B------:R-:W-:-:S05]  /*0720*/  I2FP.F32.S32 R27, R27 ;  /* 0x0000001b001b7245 */ /* 0x000fca0000201400 */
[----:B------:R-:W-:Y:S01]  /*0730*/  FADD R24, R24, R27 ;  /* 0x0000001b18187221 */ /* 0x000fe20000000000 */
[----:B-----5:R-:W-:Y:S01]  /*0740*/  IMAD R16, R25, R16, RZ ;  /* 0x0000001019107224 */ /* 0x020fe200078e02ff */
[----:B------:R-:W-:Y:S01]  /*0750*/  I2FP.F32.S32 R25, R14 ;  /* 0x0000000e00197245 */ /* 0x000fe20000201400 */
[----:B----4-:R-:W-:-:S03]  /*0760*/  IMAD R22, R23, R22, RZ ;  /* 0x0000001617167224 */ /* 0x010fc600078e02ff */
[----:B0-----:R-:W-:Y:S01]  /*0770*/  I2FP.F32.S32 R5, R16 ;  /* 0x0000001000057245 */ /* 0x001fe20000201400 */
[----:B------:R-:W-:Y:S01]  /*0780*/  FADD R24, R24, R25 ;  /* 0x0000001918187221 */ /* 0x000fe20000000000 */
[----:B------:R-:W-:-:S03]  /*0790*/  I2FP.F32.S32 R22, R22 ;  /* 0x0000001600167245 */ /* 0x000fc60000201400 */
[----:B------:R-:W-:Y:S01]  /*07a0*/  FADD R5, R24, R5 ;  /* 0x0000000518057221 */ /* 0x000fe20000000000 */
[----:B------:R-:W-:-:S03]  /*07b0*/  IMAD R20, R21, R20, RZ ;  /* 0x0000001415147224 */ /* 0x000fc600078e02ff */
[----:B------:R-:W-:Y:S01]  /*07c0*/  FADD R5, R5, R22 ;  /* 0x0000001605057221 */ /* 0x000fe20000000000 */
[----:B------:R-:W-:Y:S01]  /*07d0*/  IMAD R19, R19, R28, RZ ;  /* 0x0000001c13137224 */ /* 0x000fe200078e02ff */
[----:B------:R-:W-:Y:S01]  /*07e0*/  I2FP.F32.S32 R20, R20 ;  /* 0x0000001400147245 */ /* 0x000fe20000201400 */
[----:B------:R-:W-:-:S03]  /*07f0*/  VIADD R10, R10, 0x10 ;  /* 0x000000100a0a7836 */ /* 0x000fc60000000000 */
[----:B-1----:R-:W-:Y:S01]  /*0800*/  I2FP.F32.S32 R2, R19 ;  /* 0x0000001300027245 */ /* 0x002fe20000201400 */
[----:B------:R-:W-:Y:S01]  /*0810*/  FADD R5, R5, R20 ;  /* 0x0000001405057221 */ /* 0x000fe20000000000 */
[----:B------:R-:W-:-:S03]  /*0820*/  ISETP.NE.AND P0, PT, R10, R11, PT ;  /* 0x0000000b0a00720c */ /* 0x000fc60003f05270 */
[----:B------:R-:W-:Y:S01]  /*0830*/  FADD R2, R5, R2 ;  /* 0x0000000205027221 */ /* 0x000fe20000000000 */
[----:B--2---:R-:W-:Y:S02]  /*0840*/  IMAD R13, R18, R13, RZ ;  /* 0x0000000d120d7224 */ /* 0x004fe400078e02ff */
[----:B------:R-:W-:-:S03]  /*0850*/  IMAD R12, R17, R12, RZ ;  /* 0x0000000c110c7224 */ /* 0x000fc600078e02ff */
[----:B------:R-:W-:Y:S01]  /*0860*/  I2FP.F32.S32 R13, R13 ;  /* 0x0000000d000d7245 */ /* 0x000fe20000201400 */
[----:B---3--:R-:W-:Y:S01]  /*0870*/  IMAD R15, R26, R15, RZ ;  /* 0x0000000f1a0f7224 */ /* 0x008fe200078e02ff */
[----:B------:R-:W-:-:S03]  /*0880*/  I2FP.F32.S32 R3, R12 ;  /* 0x0000000c00037245 */ /* 0x000fc60000201400 */
[----:B------:R-:W-:Y:S01]  /*0890*/  FADD R2, R2, R13 ;  /* 0x0000000d02027221 */ /* 0x000fe20000000000 */
[----:B------:R-:W-:-:S03]  /*08a0*/  I2FP.F32.S32 R15, R15 ;  /* 0x0000000f000f7245 */ /* 0x000fc60000201400 */
[----:B------:R-:W-:-:S04]  /*08b0*/  FADD R2, R2, R3 ;  /* 0x0000000302027221 */ /* 0x000fc80000000000 */
[----:B------:R-:W-:Y:S01]  /*08c0*/  FADD R12, R2, R15 ;  /* 0x0000000f020c7221 */ /* 0x000fe20000000000 */
[----:B------:R-:W-:Y:S06]  /*08d0*/  @P0 BRA `(.L_x_23) ;  /* 0xfffffff800a00947 */ /* 0x000fec000383ffff */
.L_x_22:
[----:B------:R-:W-:Y:S05]  /*08e0*/  @!P1 BRA `(.L_x_24) ;  /* 0x0000000400a09947 */ /* 0x000fea0003800000 */
[----:B------:R-:W-:Y:S02]  /*08f0*/  ISETP.GE.U32.AND P1, PT, R8, 0x8, PT ;  /* 0x000000080800780c */ /* 0x000fe40003f26070 */
[----:B------:R-:W-:-:S04]  /*0900*/  LOP3.LUT R24, R6, 0x7, RZ, 0xc0, !PT ;  /* 0x0000000706187812 */ /* 0x000fc800078ec0ff */
[----:B------:R-:W-:-:S07]  /*0910*/  ISETP.NE.AND P0, PT, R24, RZ, PT ;  /* 0x000000ff1800720c */ /* 0x000fce0003f05270 */
[----:B------:R-:W-:Y:S06]  /*0920*/  @!P1 BRA `(.L_x_25) ;  /* 0x0000000000c49947 */ /* 0x000fec0003800000 */
[----:B0-----:R-:W0:Y:S01]  /*0930*/  LDC.64 R2, c[0x0][0x398] ;  /* 0x0000e600ff027b82 */ /* 0x001e220000000a00 */
[----:B------:R-:W2:Y:S01]  /*0940*/  LDCU.64 UR8, c[0x0][0x390] ;  /* 0x00007200ff0877ac */ /* 0x000ea20008000a00 */
[----:B------:R-:W-:-:S04]  /*0950*/  IADD3 R22, PT, PT, R0, R11, RZ ;  /* 0x0000000b00167210 */ /* 0x000fc80007ffe0ff */
[----:B--2---:R-:W-:Y:S02]  /*0960*/  IADD3 R22, P1, PT, R22, UR8, RZ ;  /* 0x0000000816167c10 */ /* 0x004fe4000ff3e0ff */
[C---:B------:R-:W-:Y:S01]  /*0970*/  IADD3 R4, P2, P3, R11.reuse, UR8, R0 ;  /* 0x000000080b047c10 */ /* 0x040fe2000fb5e000 */
[----:B0-----:R-:W-:-:S03]  /*0980*/  IMAD.WIDE.U32 R2, R11, 0x4, R2 ;  /* 0x000000040b027825 */ /* 0x001fc600078e0002 */
[----:B------:R-:W-:Y:S01]  /*0990*/  IADD3.X R5, PT, PT, RZ, UR9, RZ, P2, P3 ;  /* 0x00000009ff057c10 */ /* 0x000fe200097e64ff */
[----:B------:R-:W-:Y:S01]  /*09a0*/  IMAD.X R23, RZ, RZ, UR9, P1 ;  /* 0x00000009ff177e24 */ /* 0x000fe200088e06ff */
[----:B------:R-:W2:Y:S04]  /*09b0*/  LDG.E R25, desc[UR6][R2.64] ;  /* 0x0000000602197981 */ /* 0x000ea8000c1e1900 */
[----:B------:R-:W2:Y:S04]  /*09c0*/  LDG.E.S8 R22, desc[UR6][R22.64] ;  /* 0x0000000616167981 */ /* 0x000ea8000c1e1300 */
[----:B------:R-:W3:Y:S04]  /*09d0*/  LDG.E R27, desc[UR6][R2.64+0x4] ;  /* 0x00000406021b7981 */ /* 0x000ee8000c1e1900 */
[----:B------:R-:W3:Y:S04]  /*09e0*/  LDG.E.S8 R26, desc[UR6][R4.64+0x1] ;  /* 0x00000106041a7981 */ /* 0x000ee8000c1e1300 */
        /* <DEDUP_REMOVED lines=23> */
[----:B0-----:R-:W-:Y:S01]  /*0b60*/  I2FP.F32.S32 R3, R8 ;  /* 0x0000000800037245 */ /* 0x001fe20000201400 */
[----:B------:R-:W-:-:S04]  /*0b70*/  IMAD R10, R15, R10, RZ ;  /* 0x0000000a0f0a7224 */ /* 0x000fc800078e02ff */
[----:B------:R-:W-:Y:S01]  /*0b80*/  FADD R3, R18, R3 ;  /* 0x0000000312037221 */ /* 0x000fe20000000000 */
[----:B------:R-:W-:Y:S01]  /*0b90*/  I2FP.F32.S32 R10, R10 ;  /* 0x0000000a000a7245 */ /* 0x000fe20000201400 */
        /* <DEDUP_REMOVED lines=8> */
[----:B------:R-:W-:-:S05]  /*0c20*/  I2FP.F32.S32 R20, R20 ;  /* 0x0000001400147245 */ /* 0x000fca0000201400 */
[----:B------:R-:W-:-:S07]  /*0c30*/  FADD R12, R3, R20 ;  /* 0x00000014030c7221 */ /* 0x000fce0000000000 */
.L_x_25:
[----:B------:R-:W-:Y:S05]  /*0c40*/  @!P0 BRA `(.L_x_24) ;  /* 0x0000000000c88947 */ /* 0x000fea0003800000 */
[----:B------:R-:W-:Y:S02]  /*0c50*/  ISETP.GE.U32.AND P1, PT, R24, 0x4, PT ;  /* 0x000000041800780c */ /* 0x000fe40003f26070 */
[----:B------:R-:W-:-:S04]  /*0c60*/  LOP3.LUT R10, R6, 0x3, RZ, 0xc0, !PT ;  /* 0x00000003060a7812 */ /* 0x000fc800078ec0ff */
[----:B------:R-:W-:-:S07]  /*0c70*/  ISETP.NE.AND P0, PT, R10, RZ, PT ;  /* 0x000000ff0a00720c */ /* 0x000fce0003f05270 */
[----:B------:R-:W-:Y:S06]  /*0c80*/  @!P1 BRA `(.L_x_26) ;  /* 0x0000000000749947 */ /* 0x000fec0003800000 */
[----:B------:R-:W2:Y:S01]  /*0c90*/  LDC.64 R4, c[0x0][0x398] ;  /* 0x0000e600ff047b82 */ /* 0x000ea20000000a00 */
[----:B------:R-:W3:Y:S01]  /*0ca0*/  LDCU.64 UR8, c[0x0][0x390] ;  /* 0x00007200ff0877ac */ /* 0x000ee20008000a00 */
[----:B------:R-:W-:-:S04]  /*0cb0*/  IADD3 R14, PT, PT, R0, R11, RZ ;  /* 0x0000000b000e7210 */ /* 0x000fc80007ffe0ff */
[----:B---3--:R-:W-:Y:S02]  /*0cc0*/  IADD3 R14, P1, PT, R14, UR8, RZ ;  /* 0x000000080e0e7c10 */ /* 0x008fe4000ff3e0ff */
[C---:B0-----:R-:W-:Y:S01]  /*0cd0*/  IADD3 R2, P2, P3, R11.reuse, UR8, R0 ;  /* 0x000000080b027c10 */ /* 0x041fe2000fb5e000 */
[----:B--2---:R-:W-:-:S03]  /*0ce0*/  IMAD.WIDE.U32 R4, R11, 0x4, R4 ;  /* 0x000000040b047825 */ /* 0x004fc600078e0004 */
        /* <DEDUP_REMOVED lines=23> */
.L_x_26:
[----:B------:R-:W-:Y:S05]  /*0e60*/  @!P0 BRA `(.L_x_24) ;  /* 0x0000000000408947 */ /* 0x000fea0003800000 */
[----:B0-----:R-:W0:Y:S01]  /*0e70*/  LDC.64 R2, c[0x0][0x398] ;  /* 0x0000e600ff027b82 */ /* 0x001e220000000a00 */
[----:B------:R-:W2:Y:S01]  /*0e80*/  LDCU.64 UR8, c[0x0][0x390] ;  /* 0x00007200ff0877ac */ /* 0x000ea20008000a00 */
[----:B------:R-:W-:-:S05]  /*0e90*/  UMOV UR4, URZ ;  /* 0x000000ff00047c82 */ /* 0x000fca0008000000 */
.L_x_27:
[----:B------:R-:W-:Y:S01]  /*0ea0*/  IADD3 R14, PT, PT, R0, R11, RZ ;  /* 0x0000000b000e7210 */ /* 0x000fe20007ffe0ff */
[----:B0-----:R-:W-:-:S03]  /*0eb0*/  IMAD.WIDE.U32 R4, R11, 0x4, R2 ;  /* 0x000000040b047825 */ /* 0x001fc600078e0002 */
[----:B--2---:R-:W-:-:S03]  /*0ec0*/  IADD3 R14, P0, PT, R14, UR8, RZ ;  /* 0x000000080e0e7c10 */ /* 0x004fc6000ff1e0ff */
[----:B------:R-:W2:Y:S02]  /*0ed0*/  LDG.E R5, desc[UR6][R4.64] ;  /* 0x0000000604057981 */ /* 0x000ea4000c1e1900 */
[----:B------:R-:W-:-:S05]  /*0ee0*/  IMAD.X R15, RZ, RZ, UR9, P0 ;  /* 0x00000009ff0f7e24 */ /* 0x000fca00080e06ff */
[----:B------:R-:W2:Y:S01]  /*0ef0*/  LDG.E.S8 R14, desc[UR6][R14.64] ;  /* 0x000000060e0e7981 */ /* 0x000ea2000c1e1300 */
[----:B------:R-:W-:-:S06]  /*0f00*/  UIADD3 UR4, UPT, UPT, UR4, 0x1, URZ ;  /* 0x0000000104047890 */ /* 0x000fcc000fffe0ff */
[----:B------:R-:W-:Y:S01]  /*0f10*/  ISETP.NE.AND P0, PT, R10, UR4, PT ;  /* 0x000000040a007c0c */ /* 0x000fe2000bf05270 */
[----:B------:R-:W-:Y:S02]  /*0f20*/  VIADD R11, R11, 0x1 ;  /* 0x000000010b0b7836 */ /* 0x000fe40000000000 */
[----:B--2---:R-:W-:-:S05]  /*0f30*/  IMAD R8, R14, R5, RZ ;  /* 0x000000050e087224 */ /* 0x004fca00078e02ff */
[----:B------:R-:W-:-:S05]  /*0f40*/  I2FP.F32.S32 R13, R8 ;  /* 0x00000008000d7245 */ /* 0x000fca0000201400 */
[----:B-1----:R-:W-:Y:S01]  /*0f50*/  FADD R12, R13, R12 ;  /* 0x0000000c0d0c7221 */ /* 0x002fe20000000000 */
[----:B------:R-:W-:Y:S06]  /*0f60*/  @P0 BRA `(.L_x_27) ;  /* 0xfffffffc00cc0947 */ /* 0x000fec000383ffff */
.L_x_24:
[----:B0-----:R-:W0:Y:S01]  /*0f70*/  LDC.64 R2, c[0x0][0x3a8] ;  /* 0x0000ea00ff027b82 */ /* 0x001e220000000a00 */
[----:B------:R-:W2:Y:S07]  /*0f80*/  LDCU UR4, c[0x0][0x384] ;  /* 0x00007080ff0477ac */ /* 0x000eae0008000800 */
[----:B------:R-:W3:Y:S08]  /*0f90*/  LDC.64 R10, c[0x0][0x3b0] ;  /* 0x0000ec00ff0a7b82 */ /* 0x000ef00000000a00 */
[----:B------:R-:W4:Y:S01]  /*0fa0*/  LDC.64 R4, c[0x0][0x3c8] ;  /* 0x0000f200ff047b82 */ /* 0x000f220000000a00 */
[----:B0-----:R-:W-:-:S07]  /*0fb0*/  IMAD.WIDE.U32 R2, R9, 0x4, R2 ;  /* 0x0000000409027825 */ /* 0x001fce00078e0002 */
[----:B------:R-:W0:Y:S01]  /*0fc0*/  LDC.64 R14, c[0x0][0x3a0] ;  /* 0x0000e800ff0e7b82 */ /* 0x000e220000000a00 */
[----:B------:R-:W5:Y:S01]  /*0fd0*/  LDG.E R2, desc[UR6][R2.64] ;  /* 0x0000000602027981 */ /* 0x000f62000c1e1900 */
[----:B---3--:R-:W-:-:S06]  /*0fe0*/  IMAD.WIDE.U32 R10, R9, 0x4, R10 ;  /* 0x00000004090a7825 */ /* 0x008fcc00078e000a */
[----:B------:R-:W1:Y:S04]  /*0ff0*/  LDG.E R11, desc[UR6][R10.64] ;  /* 0x000000060a0b7981 */ /* 0x000e68000c1e1900 */
[----:B----4-:R-:W5:Y:S01]  /*1000*/  LDG.E R5, desc[UR6][R4.64] ;  /* 0x0000000604057981 */ /* 0x010f62000c1e1900 */
[----:B0-----:R-:W-:-:S06]  /*1010*/  IMAD.WIDE.U32 R14, R9, 0x4, R14 ;  /* 0x00000004090e7825 */ /* 0x001fcc00078e000e */
[----:B------:R-:W3:Y:S01]  /*1020*/  LDG.E R15, desc[UR6][R14.64] ;  /* 0x000000060e0f7981 */ /* 0x000ee2000c1e1900 */
[----:B------:R-:W-:Y:S02]  /*1030*/  IMAD.MOV.U32 R8, RZ, RZ, 0x3c80f082 ;  /* 0x3c80f082ff087424 */ /* 0x000fe400078e00ff */
[----:B-1----:R-:W-:Y:S01]  /*1040*/  FADD R13, R11, R12 ;  /* 0x0000000c0b0d7221 */ /* 0x002fe20000000000 */
[----:B-----5:R-:W-:Y:S02]  /*1050*/  FMUL R0, R2, R5 ;  /* 0x0000000502007220 */ /* 0x020fe40000400000 */
[----:B------:R-:W0:Y:S02]  /*1060*/  LDC.64 R2, c[0x0][0x398] ;  /* 0x0000e600ff027b82 */ /* 0x000e240000000a00 */
[----:B--2---:R-:W-:-:S04]  /*1070*/  FMUL R0, R0, UR4 ;  /* 0x0000000400007c20 */ /* 0x004fc80008400000 */
[----:B------:R-:W-:-:S04]  /*1080*/  FMUL R13, R0, R13 ;  /* 0x0000000d000d7220 */ /* 0x000fc80000400000 */
[----:B------:R-:W-:-:S06]  /*1090*/  FMUL R0, |R13|, 2.8853900432586669922 ;  /* 0x4038aa3b0d007820 */ /* 0x000fcc0000400200 */
[----:B------:R-:W1:Y:S01]  /*10a0*/  MUFU.EX2 R0, R0 ;  /* 0x0000000000007308 */ /* 0x000e620000000800 */
[----:B------:R-:W-:Y:S02]  /*10b0*/  HFMA2 R5, -RZ, RZ, 1.875, 0 ;  /* 0x3f800000ff057431 */ /* 0x000fe400000001ff */
[----:B------:R-:W-:Y:S01]  /*10c0*/  FMUL R11, R13, R13 ;  /* 0x0000000d0d0b7220 */ /* 0x000fe20000400000 */
[----:B-1----:R-:W-:-:S06]  /*10d0*/  FADD R4, R0, 1 ;  /* 0x3f80000000047421 */ /* 0x002fcc0000000000 */
[----:B------:R-:W1:Y:S01]  /*10e0*/  MUFU.RCP R4, R4 ;  /* 0x0000000400047308 */ /* 0x000e620000001000 */
[----:B------:R-:W-:Y:S01]  /*10f0*/  FFMA R8, R11, R8, -0.052303962409496307373 ;  /* 0xbd563cae0b087423 */ /* 0x000fe20000000008 */
[----:B------:R-:W-:-:S03]  /*1100*/  FSETP.GE.AND P1, PT, |R13|, 0.60000002384185791016, PT ;  /* 0x3f19999a0d00780b */ /* 0x000fc60003f26200 */
[----:B------:R-:W-:Y:S01]  /*1110*/  FFMA R0, R11, R8, 0.1331529766321182251 ;  /* 0x3e0859410b007423 */ /* 0x000fe20000000008 */
[----:B------:R-:W-:-:S03]  /*1120*/  FSETP.GE.AND P0, PT, |R13|, 9.010913848876953125, PT ;  /* 0x41102cb40d00780b */ /* 0x000fc60003f06200 */
[----:B------:R-:W-:Y:S01]  /*1130*/  FFMA R0, R11, R0, -0.33332768082618713379 ;  /* 0xbeaaa9ed0b007423 */ /* 0x000fe20000000000 */
[----:B-1----:R-:W-:-:S03]  /*1140*/  FFMA R5, R4, -2, R5 ;  /* 0xc000000004057823 */ /* 0x002fc60000000005 */
[----:B------:R-:W-:Y:S02]  /*1150*/  FFMA R0, R11, R0, RZ ;  /* 0x000000000b007223 */ /* 0x000fe400000000ff */
[----:B------:R-:W-:-:S04]  /*1160*/  FSEL R8, R5, 1, !P0 ;  /* 0x3f80000005087808 */ /* 0x000fc80004000000 */
[--C-:B------:R-:W-:Y:S01]  /*1170*/  LOP3.LUT R8, R8, 0x80000000, R13.reuse, 0xb8, !PT ;  /* 0x8000000008087812 */ /* 0x100fe200078eb80d */
[----:B------:R-:W-:Y:S01]  /*1180*/  @!P1 FFMA R8, R13, R0, R13 ;  /* 0x000000000d089223 */ /* 0x000fe2000000000d */
[----:B------:R-:W-:-:S04]  /*1190*/  IMAD.MOV.U32 R5, RZ, RZ, 0x1 ;  /* 0x00000001ff057424 */ /* 0x000fc800078e00ff */
[----:B---3--:R-:W-:Y:S01]  /*11a0*/  FSETP.GT.AND P0, PT, R15, -R8, PT ;  /* 0x800000080f00720b */ /* 0x008fe20003f04000 */
[----:B0-----:R-:W-:-:S03]  /*11b0*/  IMAD.WIDE.U32 R2, R9, 0x4, R2 ;  /* 0x0000000409027825 */ /* 0x001fc600078e0002 */
[----:B------:R-:W-:-:S05]  /*11c0*/  SEL R5, R5, 0xffffffff, P0 ;  /* 0xffffffff05057807 */ /* 0x000fca0000000000 */
[----:B------:R0:W-:Y:S04]  /*11d0*/  STG.E desc[UR6][R2.64], R5 ;  /* 0x0000000502007986 */ /* 0x0001e8000c101906 */
.L_x_21:
[----:B------:R-:W-:Y:S05]  /*11e0*/  BSYNC.RECONVERGENT B0 ;  /* 0x0000000000007941 */ /* 0x000fea0003800200 */
.L_x_20:
[----:B0-----:R-:W0:Y:S01]  /*11f0*/  LDC R2, c[0x0][0x3c0] ;  /* 0x0000f000ff027b82 */ /* 0x001e220000000800 */
[----:B------:R-:W-:Y:S01]  /*1200*/  ISETP.NE.AND P1, PT, R7, RZ, PT ;  /* 0x000000ff0700720c */ /* 0x000fe20003f25270 */
[----:B0-----:R-:W-:-:S05]  /*1210*/  IMAD.HI R0, R2, 0x51eb851f, RZ ;  /* 0x51eb851f02007827 */ /* 0x001fca00078e02ff */
[----:B------:R-:W-:-:S04]  /*1220*/  SHF.R.U32.HI R3, RZ, 0x1f, R0 ;  /* 0x0000001fff037819 */ /* 0x000fc80000011600 */
[----:B------:R-:W-:-:S05]  /*1230*/  LEA.HI.SX32 R3, R0, R3, 0x1c ;  /* 0x0000000300037211 */ /* 0x000fca00078fe2ff */
[----:B------:R-:W-:Y:S01]  /*1240*/  IMAD R0, R3, -0x32, R2 ;  /* 0xffffffce03007824 */ /* 0x000fe200078e0202 */
[----:B------:R-:W-:Y:S04]  /*1250*/  @!P1 BAR.SYNC.DEFER_BLOCKING 0x0 ;  /* 0x0000000000009b1d */ /* 0x000fe80000010000 */
[----:B------:R-:W-:-:S13]  /*1260*/  LOP3.LUT P0, RZ, R7, UR5, R0, 0xfe, !PT ;  /* 0x0000000507ff7c12 */ /* 0x000fda000f80fe00 */
[----:B------:R-:W-:Y:S05]  /*1270*/  @P0 EXIT ;  /* 0x000000000000094d */ /* 0x000fea0003800000 */
[C---:B------:R-:W-:Y:S02]  /*1280*/  ISETP.GE.AND P0, PT, R6.reuse, 0x1, PT ;  /* 0x000000010600780c */ /* 0x040fe40003f06270 */
[----:B------:R-:W-:Y:S02]  /*1290*/  VIMNMX R0, PT, PT, R6, 0x64, PT ;  /* 0x0000006406007848 */ /* 0x000fe40003fe0100 */
[----:B------:R-:W-:-:S09]  /*12a0*/  MOV R7, RZ ;  /* 0x000000ff00077202 */ /* 0x000fd20000000f00 */
[----:B------:R-:W-:Y:S05]  /*12b0*/  @!P0 BRA `(.L_x_28) ;  /* 0x0000000c00c88947 */ /* 0x000fea0003800000 */
[----:B------:R-:W-:Y:S02]  /*12c0*/  VIADD R6, R6, 0xffffffff ;  /* 0xffffffff06067836 */ /* 0x000fe40000000000 */
[----:B------:R-:W-:Y:S02]  /*12d0*/  HFMA2 R9, -RZ, RZ, 0, 0 ;  /* 0x00000000ff097431 */ /* 0x000fe400000001ff */
[----:B------:R-:W-:Y:S02]  /*12e0*/  IMAD.MOV.U32 R7, RZ, RZ, RZ ;  /* 0x000000ffff077224 */ /* 0x000fe400078e00ff */
[----:B------:R-:W-:-:S05]  /*12f0*/  IMAD.HI.U32 R6, R6, -0x33333333, RZ ;  /* 0xcccccccd06067827 */ /* 0x000fca00078e00ff */
[----:B------:R-:W-:-:S04]  /*1300*/  LEA.HI R6, R6, 0x1, RZ, 0x1e ;  /* 0x0000000106067811 */ /* 0x000fc800078ff0ff */
[C---:B------:R-:W-:Y:S02]  /*1310*/  LOP3.LUT R10, R6.reuse, 0x7ffffff0, RZ, 0xc0, !PT ;  /* 0x7ffffff0060a7812 */ /* 0x040fe400078ec0ff */
[C---:B------:R-:W-:Y:S02]  /*1320*/  LOP3.LUT R22, R6.reuse, 0xf, RZ, 0xc0, !PT ;  /* 0x0000000f06167812 */ /* 0x040fe400078ec0ff */
[C---:B------:R-:W-:Y:S01]  /*1330*/  LOP3.LUT R23, R6.reuse, 0x7, RZ, 0xc0, !PT ;  /* 0x0000000706177812 */ /* 0x040fe200078ec0ff */
[----:B------:R-:W-:Y:S01]  /*1340*/  IMAD.MOV R10, RZ, RZ, -R10 ;  /* 0x000000ffff0a7224 */ /* 0x000fe200078e0a0a */
[----:B------:R-:W-:-:S07]  /*1350*/  LOP3.LUT R8, R6, 0x3, RZ, 0xc0, !PT ;  /* 0x0000000306087812 */ /* 0x000fce00078ec0ff */
.L_x_34:
[----:B------:R-:W0:Y:S01]  /*1360*/  LDCU.64 UR4, c[0x0][0x388] ;  /* 0x00007100ff0477ac */ /* 0x000e220008000a00 */
[----:B------:R-:W1:Y:S01]  /*1370*/  LDC R6, c[0x0][0x380] ;  /* 0x0000e000ff067b82 */ /* 0x000e620000000800 */
[----:B0-----:R-:W-:-:S05]  /*1380*/  IADD3 R2, P0, PT, R9, UR4, RZ ;  /* 0x0000000409027c10 */ /* 0x001fca000ff1e0ff */
[----:B------:R-:W-:-:S05]  /*1390*/  IMAD.X R3, RZ, RZ, UR5, P0 ;  /* 0x00000005ff037e24 */ /* 0x000fca00080e06ff */
[----:B------:R-:W2:Y:S01]  /*13a0*/  LDG.E.S8 R2, desc[UR6][R2.64] ;  /* 0x0000000602027981 */ /* 0x000ea2000c1e1300 */
[----:B-1----:R-:W-:Y:S01]  /*13b0*/  ISETP.GE.U32.AND P1, PT, R6, 0x4c, PT ;  /* 0x0000004c0600780c */ /* 0x002fe20003f26070 */
[----:B------:R-:W-:Y:S01]  /*13c0*/  IMAD R11, R9, R6, RZ ;  /* 0x00000006090b7224 */ /* 0x000fe200078e02ff */
[----:B------:R-:W-:Y:S02]  /*13d0*/  ISETP.NE.AND P0, PT, R22, RZ, PT ;  /* 0x000000ff1600720c */ /* 0x000fe40003f05270 */
[----:B------:R-:W-:Y:S01]  /*13e0*/  MOV R12, RZ ;  /* 0x000000ff000c7202 */ /* 0x000fe20000000f00 */
[----:B--2---:R0:W1:Y:S08]  /*13f0*/  I2F.S16 R14, R2 ;  /* 0x00000002000e7306 */ /* 0x0040700000101400 */
[----:B------:R-:W-:Y:S05]  /*1400*/  @!P1 BRA `(.L_x_29) ;  /* 0x0000000400889947 */ /* 0x000fea0003800000 */
[----:B------:R-:W2:Y:S01]  /*1410*/  LDCU.128 UR8, c[0x0][0x390] ;  /* 0x00007200ff0877ac */ /* 0x000ea20008000c00 */
[----:B------:R-:W-:Y:S02]  /*1420*/  IMAD.MOV.U32 R12, RZ, RZ, RZ ;  /* 0x000000ffff0c7224 */ /* 0x000fe400078e00ff */
[----:B------:R-:W-:Y:S01]  /*1430*/  IMAD.MOV.U32 R13, RZ, RZ, R10 ;  /* 0x000000ffff0d7224 */ /* 0x000fe200078e000a */
[----:B--2---:R-:W-:Y:S01]  /*1440*/  UIADD3 UR4, UP0, UPT, UR10, 0xa0, URZ ;  /* 0x000000a00a047890 */ /* 0x004fe2000ff1e0ff */
[----:B0-----:R-:W-:-:S03]  /*1450*/  IADD3 R2, P1, PT, R11, UR8, RZ ;  /* 0x000000080b027c10 */ /* 0x001fc6000ff3e0ff */
[----:B------:R-:W-:Y:S01]  /*1460*/  UIADD3.X UR5, UPT, UPT, URZ, UR11, URZ, UP0, !UPT ;  /* 0x0000000bff057290 */ /* 0x000fe200087fe4ff */
[----:B------:R-:W-:Y:S02]  /*1470*/  IADD3 R2, P2, PT, R2, 0x28, RZ ;  /* 0x0000002802027810 */ /* 0x000fe40007f5e0ff */
[----:B------:R-:W-:Y:S02]  /*1480*/  MOV R4, UR4 ;  /* 0x0000000400047c02 */ /* 0x000fe40008000f00 */
[----:B------:R-:W-:Y:S01]  /*1490*/  IADD3.X R3, PT, PT, RZ, UR9, RZ, P2, P1 ;  /* 0x00000009ff037c10 */ /* 0x000fe200097e24ff */
[----:B------:R-:W-:-:S08]  /*14a0*/  IMAD.U32 R5, RZ, RZ, UR5 ;  /* 0x00000005ff057e24 */ /* 0x000fd0000f8e00ff */
.L_x_30:
[----:B------:R-:W2:Y:S04]  /*14b0*/  LDG.E.S8 R15, desc[UR6][R2.64+-0x28] ;  /* 0xffffd806020f7981 */ /* 0x000ea8000c1e1300 */
[----:B------:R-:W2:Y:S04]  /*14c0*/  LDG.E R20, desc[UR6][R4.64+-0xa0] ;  /* 0xffff600604147981 */ /* 0x000ea8000c1e1900 */
[----:B------:R-:W3:Y:S04]  /*14d0*/  LDG.E.S8 R25, desc[UR6][R2.64+-0x23] ;  /* 0xffffdd0602197981 */ /* 0x000ee8000c1e1300 */
[----:B------:R-:W3:Y:S04]  /*14e0*/  LDG.E R26, desc[UR6][R4.64+-0x8c] ;  /* 0xffff7406041a7981 */ /* 0x000ee8000c1e1900 */
[----:B------:R-:W4:Y:S04]  /*14f0*/  LDG.E.S8 R17, desc[UR6][R2.64+-0x19] ;  /* 0xffffe70602117981 */ /* 0x000f28000c1e1300 */
[----:B------:R-:W4:Y:S04]  /*1500*/  LDG.E R16, desc[UR6][R4.64+-0x64] ;  /* 0xffff9c0604107981 */ /* 0x000f28000c1e1900 */
[----:B------:R-:W5:Y:S04]  /*1510*/  LDG.E.S8 R19, desc[UR6][R2.64+-0x1e] ;  /* 0xffffe20602137981 */ /* 0x000f68000c1e1300 */
[----:B------:R-:W5:Y:S04]  /*1520*/  LDG.E R18, desc[UR6][R4.64+-0x78] ;  /* 0xffff880604127981 */ /* 0x000f68000c1e1900 */
[----:B------:R-:W5:Y:S01]  /*1530*/  LDG.E R21, desc[UR6][R4.64+-0x50] ;  /* 0xffffb00604157981 */ /* 0x000f62000c1e1900 */
[----:B--2---:R-:W-:-:S03]  /*1540*/  IMAD R15, R15, R20, RZ ;  /* 0x000000140f0f7224 */ /* 0x004fc600078e02ff */
[----:B------:R-:W2:Y:S02]  /*1550*/  LDG.E.S8 R20, desc[UR6][R2.64+-0x14] ;  /* 0xffffec0602147981 */ /* 0x000ea4000c1e1300 */
[----:B------:R-:W-:-:S05]  /*1560*/  I2FP.F32.S32 R15, R15 ;  /* 0x0000000f000f7245 */ /* 0x000fca0000201400 */
[----:B-1----:R-:W-:Y:S02]  /*1570*/  FADD R24, R15, R14 ;  /* 0x0000000e0f187221 */ /* 0x002fe40000000000 */
[----:B------:R-:W2:Y:S04]  /*1580*/  LDG.E.S8 R14, desc[UR6][R2.64+-0xf] ;  /* 0xfffff106020e7981 */ /* 0x000ea8000c1e1300 */
[----:B------:R-:W2:Y:S01]  /*1590*/  LDG.E R15, desc[UR6][R4.64+-0x3c] ;  /* 0xffffc406040f7981 */ /* 0x000ea2000c1e1900 */
[----:B---3--:R-:W-:Y:S02]  /*15a0*/  IMAD R25, R25, R26, RZ ;  /* 0x0000001a19197224 */ /* 0x008fe400078e02ff */
[----:B----4-:R-:W-:Y:S02]  /*15b0*/  IMAD R26, R17, R16, RZ ;  /* 0x00000010111a7224 */ /* 0x010fe400078e02ff */
[----:B------:R-:W3:Y:S04]  /*15c0*/  LDG.E.S8 R16, desc[UR6][R2.64+-0x5] ;  /* 0xfffffb0602107981 */ /* 0x000ee8000c1e1300 */
[----:B------:R-:W3:Y:S01]  /*15d0*/  LDG.E R17, desc[UR6][R4.64+-0x14] ;  /* 0xffffec0604117981 */ /* 0x000ee2000c1e1900 */
[----:B------:R-:W-:-:S05]  /*15e0*/  I2FP.F32.S32 R25, R25 ;  /* 0x0000001900197245 */ /* 0x000fca0000201400 */
[----:B------:R-:W-:Y:S01]  /*15f0*/  FADD R24, R24, R25 ;  /* 0x0000001918187221 */ /* 0x000fe20000000000 */
[----:B-----5:R-:W-:Y:S02]  /*1600*/  IMAD R25, R19, R18, RZ ;  /* 0x0000001213197224 */ /* 0x020fe400078e02ff */
[----:B------:R-:W4:Y:S03]  /*1610*/  LDG.E.S8 R19, desc[UR6][R2.64+-0xa] ;  /* 0xfffff60602137981 */ /* 0x000f26000c1e1300 */
[----:B------:R-:W-:Y:S01]  /*1620*/  I2FP.F32.S32 R25, R25 ;  /* 0x0000001900197245 */ /* 0x000fe20000201400 */
[----:B------:R-:W4:Y:S04]  /*1630*/  LDG.E R18, desc[UR6][R4.64+-0x28] ;  /* 0xffffd80604127981 */ /* 0x000f28000c1e1900 */
[----:B------:R-:W-:Y:S01]  /*1640*/  FADD R24, R24, R25 ;  /* 0x0000001918187221 */ /* 0x000fe20000000000 */
[----:B------:R-:W-:-:S05]  /*1650*/  I2FP.F32.S32 R25, R26 ;  /* 0x0000001a00197245 */ /* 0x000fca0000201400 */
[----:B------:R-:W-:Y:S01]  /*1660*/  FADD R24, R24, R25 ;  /* 0x0000001918187221 */ /* 0x000fe20000000000 */
[----:B--2---:R-:W-:Y:S02]  /*1670*/  IMAD R21, R20, R21, RZ ;  /* 0x0000001514157224 */ /* 0x004fe400078e02ff */
[----:B------:R-:W2:Y:S03]  /*1680*/  LDG.E.S8 R20, desc[UR6][R2.64] ;  /* 0x0000000602147981 */ /* 0x000ea6000c1e1300 */
[----:B------:R-:W-:Y:S02]  /*1690*/  I2FP.F32.S32 R25, R21 ;  /* 0x0000001500197245 */ /* 0x000fe40000201400 */
[----:B------:R-:W2:Y:S03]  /*16a0*/  LDG.E R21, desc[UR6][R4.64] ;  /* 0x0000000604157981 */ /* 0x000ea6000c1e1900 */
[----:B------:R-:W-:-:S02]  /*16b0*/  FADD R26, R24, R25 ;  /* 0x00000019181a7221 */ /* 0x000fc40000000000 */
[----:B------:R-:W5:Y:S01]  /*16c0*/  LDG.E.S8 R24, desc[UR6][R2.64+0x5] ;  /* 0x0000050602187981 */ /* 0x000f62000c1e1300 */
[----:B------:R-:W-:-:S03]  /*16d0*/  IMAD R14, R14, R15, RZ ;  /* 0x0000000f0e0e7224 */ /* 0x000fc600078e02ff */
[----:B------:R-:W5:Y:S02]  /*16e0*/  LDG.E R25, desc[UR6][R4.64+0x14] ;  /* 0x0000140604197981 */ /* 0x000f64000c1e1900 */
[----:B------:R-:W-:Y:S02]  /*16f0*/  I2FP.F32.S32 R15, R14 ;  /* 0x0000000e000f7245 */ /* 0x000fe40000201400 */
[----:B------:R-:W5:Y:S03]  /*1700*/  LDG.E R14, desc[UR6][R4.64+0x28] ;  /* 0x00002806040e7981 */ /* 0x000f66000c1e1900 */
[----:B------:R-:W-:Y:S02]  /*1710*/  FADD R26, R26, R15 ;  /* 0x0000000f1a1a7221 */ /* 0x000fe40000000000 */
[----:B------:R-:W5:Y:S01]  /*1720*/  LDG.E.S8 R15, desc[UR6][R2.64+0xa] ;  /* 0x00000a06020f7981 */ /* 0x000f62000c1e1300 */
[----:B---3--:R-:W-:-:S03]  /*1730*/  IMAD R27, R16, R17, RZ ;  /* 0x00000011101b7224 */ /* 0x008fc600078e02ff */
[----:B------:R-:W3:Y:S04]  /*1740*/  LDG.E.S8 R16, desc[UR6][R2.64+0xf] ;  /* 0x00000f0602107981 */ /* 0x000ee8000c1e1300 */
[----:B------:R-:W3:Y:S01]  /*1750*/  LDG.E R17, desc[UR6][R4.64+0x3c] ;  /* 0x00003c0604117981 */ /* 0x000ee2000c1e1900 */
[----:B----4-:R-:W-:-:S05]  /*1760*/  IMAD R18, R19, R18, RZ ;  /* 0x0000001213127224 */ /* 0x010fca00078e02ff */
[----:B------:R-:W-:Y:S02]  /*1770*/  I2FP.F32.S32 R19, R18 ;  /* 0x0000001200137245 */ /* 0x000fe40000201400 */
[----:B------:R-:W-:-:S03]  /*1780*/  I2FP.F32.S32 R18, R27 ;  /* 0x0000001b00127245 */ /* 0x000fc60000201400 */
[----:B------:R-:W-:Y:S01]  /*1790*/  FADD R19, R26, R19 ;  /* 0x000000131a137221 */ /* 0x000fe20000000000 */
[----:B--2---:R-:W-:-:S05]  /*17a0*/  IMAD R20, R20, R21, RZ ;  /* 0x0000001514147224 */ /* 0x004fca00078e02ff */
[----:B------:R-:W-:Y:S01]  /*17b0*/  I2FP.F32.S32 R21, R20 ;  /* 0x0000001400157245 */ /* 0x000fe20000201400 */
[----:B------:R-:W-:Y:S02]  /*17c0*/  FADD R20, R19, R18 ;  /* 0x0000001213147221 */ /* 0x000fe40000000000 */
[----:B------:R-:W2:Y:S01]  /*17d0*/  LDG.E.S8 R18, desc[UR6][R2.64+0x14] ;  /* 0x0000140602127981 */ /* 0x000ea2000c1e1300 */
[----:B-----5:R-:W-:Y:S02]  /*17e0*/  IMAD R25, R24, R25, RZ ;  /* 0x0000001918197224 */ /* 0x020fe400078e02ff */
[----:B------:R-:W-:Y:S01]  /*17f0*/  FADD R24, R20, R21 ;  /* 0x0000001514187221 */ /* 0x000fe20000000000 */
[----:B------:R-:W2:Y:S02]  /*1800*/  LDG.E R19, desc[UR6][R4.64+0x50] ;  /* 0x0000500604137981 */ /* 0x000ea4000c1e1900 */
[----:B------:R-:W-:Y:S02]  /*1810*/  I2FP.F32.S32 R25, R25 ;  /* 0x0000001900197245 */ /* 0x000fe40000201400 */
[----:B------:R-:W4:Y:S04]  /*1820*/  LDG.E.S8 R20, desc[UR6][R2.64+0x19] ;  /* 0x0000190602147981 */ /* 0x000f28000c1e1300 */
[----:B------:R-:W4:Y:S01]  /*1830*/  LDG.E R21, desc[UR6][R4.64+0x64] ;  /* 0x0000640604157981 */ /* 0x000f22000c1e1900 */
[----:B------:R-:W-:Y:S01]  /*1840*/  FADD R24, R24, R25 ;  /* 0x0000001918187221 */ /* 0x000fe20000000000 */
[----:B------:R-:W-:-:S02]  /*1850*/  IMAD R25, R15, R14, RZ ;  /* 0x0000000e0f197224 */ /* 0x000fc400078e02ff */
[----:B------:R-:W5:Y:S04]  /*1860*/  LDG.E.S8 R15, desc[UR6][R2.64+0x1e] ;  /* 0x00001e06020f7981 */ /* 0x000f68000c1e1300 */
[----:B------:R-:W5:Y:S01]  /*1870*/  LDG.E R14, desc[UR6][R4.64+0x78] ;  /* 0x00007806040e7981 */ /* 0x000f62000c1e1900 */
[----:B---3--:R-:W-:-:S03]  /*1880*/  IMAD R26, R16, R17, RZ ;  /* 0x00000011101a7224 */ /* 0x008fc600078e02ff */
[----:B------:R0:W3:Y:S04]  /*1890*/  LDG.E.S8 R17, desc[UR6][R2.64+0x23] ;  /* 0x0000230602117981 */ /* 0x0000e8000c1e1300 */
[----:B------:R1:W3:Y:S01]  /*18a0*/  LDG.E R16, desc[UR6][R4.64+0x8c] ;  /* 0x00008c0604107981 */ /* 0x0002e2000c1e1900 */
[----:B------:R-:W-:Y:S01]  /*18b0*/  I2FP.F32.S32 R25, R25 ;  /* 0x0000001900197245 */ /* 0x000fe20000201400 */
[----:B------:R-:W-:-:S04]  /*18c0*/  VIADD R13, R13, 0x10 ;  /* 0x000000100d0d7836 */ /* 0x000fc80000000000 */
[----:B------:R-:W-:Y:S01]  /*18d0*/  FADD R24, R24, R25 ;  /* 0x0000001918187221 */ /* 0x000fe20000000000 */
[----:B------:R-:W-:Y:S02]  /*18e0*/  ISETP.NE.AND P1, PT, R13, RZ, PT ;  /* 0x000000ff0d00720c */ /* 0x000fe40003f25270 */
[----:B0-----:R-:W-:Y:S02]  /*18f0*/  IADD3 R2, P2, PT, R2, 0x50, RZ ;  /* 0x0000005002027810 */ /* 0x001fe40007f5e0ff */
[----:B-1----:R-:W-:Y:S01]  /*1900*/  IADD3 R4, P3, PT, R4, 0x140, RZ ;  /* 0x0000014004047810 */ /* 0x002fe20007f7e0ff */
[----:B------:R-:W-:Y:S01]  /*1910*/  VIADD R12, R12, 0x50 ;  /* 0x000000500c0c7836 */ /* 0x000fe20000000000 */
[----:B------:R-:W-:-:S03]  /*1920*/  IADD3.X R3, PT, PT, RZ, R3, RZ, P2, !PT ;  /* 0x00000003ff037210 */ /* 0x000fc600017fe4ff */
[----:B------:R-:W-:Y:S02]  /*1930*/  IMAD.X R5, RZ, RZ, R5, P3 ;  /* 0x000000ffff057224 */ /* 0x000fe400018e0605 */
[----:B--2---:R-:W-:Y:S01]  /*1940*/  IMAD R18, R18, R19, RZ ;  /* 0x0000001312127224 */ /* 0x004fe200078e02ff */
[----:B------:R-:W-:-:S04]  /*1950*/  I2FP.F32.S32 R19, R26 ;  /* 0x0000001a00137245 */ /* 0x000fc80000201400 */
[----:B------:R-:W-:Y:S01]  /*1960*/  I2FP.F32.S32 R18, R18 ;  /* 0x0000001200127245 */ /* 0x000fe20000201400 */
[----:B------:R-:W-:Y:S01]  /*1970*/  FADD R19, R24, R19 ;  /* 0x0000001318137221 */ /* 0x000fe20000000000 */
[----:B----4-:R-:W-:-:S03]  /*1980*/  IMAD R20, R20, R21, RZ ;  /* 0x0000001514147224 */ /* 0x010fc600078e02ff */
[----:B------:R-:W-:Y:S02]  /*1990*/  FADD R18, R19, R18 ;  /* 0x0000001213127221 */ /* 0x000fe40000000000 */
[----:B------:R-:W-:Y:S01]  /*19a0*/  I2FP.F32.S32 R21, R20 ;  /* 0x0000001400157245 */ /* 0x000fe20000201400 */
[----:B-----5:R-:W-:-:S04]  /*19b0*/  IMAD R14, R15, R14, RZ ;  /* 0x0000000e0f0e7224 */ /* 0x020fc800078e02ff */
[----:B------:R-:W-:Y:S01]  /*19c0*/  FADD R18, R18, R21 ;  /* 0x0000001512127221 */ /* 0x000fe20000000000 */
[----:B------:R-:W-:Y:S01]  /*19d0*/  I2FP.F32.S32 R15, R14 ;  /* 0x0000000e000f7245 */ /* 0x000fe20000201400 */
[----:B---3--:R-:W-:-:S04]  /*19e0*/  IMAD R16, R17, R16, RZ ;  /* 0x0000001011107224 */ /* 0x008fc800078e02ff */
[----:B------:R-:W-:Y:S01]  /*19f0*/  FADD R15, R18, R15 ;  /* 0x0000000f120f7221 */ /* 0x000fe20000000000 */
[----:B------:R-:W-:-:S05]  /*1a00*/  I2FP.F32.S32 R16, R16 ;  /* 0x0000001000107245 */ /* 0x000fca0000201400 */
[----:B------:R-:W-:Y:S01]  /*1a10*/  FADD R14, R15, R16 ;  /* 0x000000100f0e7221 */ /* 0x000fe20000000000 */
[----:B------:R-:W-:Y:S06]  /*1a20*/  @P1 BRA `(.L_x_30) ;  /* 0xfffffff800a01947 */ /* 0x000fec000383ffff */
.L_x_29:
[----:B------:R-:W-:Y:S05]  /*1a30*/  @!P0 BRA `(.L_x_31) ;  /* 0x0000000400c88947 */ /* 0x000fea0003800000 */
[----:B0-----:R-:W-:Y:S02]  /*1a40*/  IADD3 R2, PT, PT, R22, -0x1, RZ ;  /* 0xffffffff16027810 */ /* 0x001fe40007ffe0ff */
[----:B------:R-:W-:Y:S02]  /*1a50*/  ISETP.NE.AND P0, PT, R23, RZ, PT ;  /* 0x000000ff1700720c */ /* 0x000fe40003f05270 */
[----:B------:R-:W-:-:S13]  /*1a60*/  ISETP.GE.U32.AND P1, PT, R2, 0x7, PT ;  /* 0x000000070200780c */ /* 0x000fda0003f26070 */
[----:B------:R-:W-:Y:S05]  /*1a70*/  @!P1 BRA `(.L_x_32) ;  /* 0x0000000000c49947 */ /* 0x000fea0003800000 */
[----:B------:R-:W0:Y:S01]  /*1a80*/  LDC.64 R16, c[0x0][0x398] ;  /* 0x0000e600ff107b82 */ /* 0x000e220000000a00 */
[----:B------:R-:W2:Y:S01]  /*1a90*/  LDCU.64 UR4, c[0x0][0x390] ;  /* 0x00007200ff0477ac */ /* 0x000ea20008000a00 */
[----:B------:R-:W-:-:S05]  /*1aa0*/  IMAD.IADD R2, R11, 0x1, R12 ;  /* 0x000000010b027824 */ /* 0x000fca00078e020c */
[----:B--2---:R-:W-:Y:S02]  /*1ab0*/  IADD3 R2, P1, PT, R2, UR4, RZ ;  /* 0x0000000402027c10 */ /* 0x004fe4000ff3e0ff */
[----:B------:R-:W-:-:S03]  /*1ac0*/  IADD3 R4, P2, P3, R12, UR4, R11 ;  /* 0x000000040c047c10 */ /* 0x000fc6000fb5e00b */
[----:B------:R-:W-:Y:S01]  /*1ad0*/  IMAD.X R3, RZ, RZ, UR5, P1 ;  /* 0x00000005ff037e24 */ /* 0x000fe200088e06ff */
[----:B------:R-:W-:Y:S01]  /*1ae0*/  IADD3.X R5, PT, PT, RZ, UR5, RZ, P2, P3 ;  /* 0x00000005ff057c10 */ /* 0x000fe200097e64ff */
[----:B0-----:R-:W-:-:S04]  /*1af0*/  IMAD.WIDE.U32 R16, R12, 0x4, R16 ;  /* 0x000000040c107825 */ /* 0x001fc800078e0010 */
[----:B------:R-:W2:Y:S04]  /*1b00*/  LDG.E.S8 R3, desc[UR6][R2.64] ;  /* 0x0000000602037981 */ /* 0x000ea8000c1e1300 */
[----:B------:R-:W2:Y:S04]  /*1b10*/  LDG.E R28, desc[UR6][R16.64] ;  /* 0x00000006101c7981 */ /* 0x000ea8000c1e1900 */
[----:B------:R-:W3:Y:S04]  /*1b20*/  LDG.E R27, desc[UR6][R16.64+0x14] ;  /* 0x00001406101b7981 */ /* 0x000ee8000c1e1900 */
[----:B------:R-:W3:Y:S04]  /*1b30*/  LDG.E.S8 R25, desc[UR6][R4.64+0x5] ;  /* 0x0000050604197981 */ /* 0x000ee8000c1e1300 */
[----:B------:R-:W4:Y:S04]  /*1b40*/  LDG.E R21, desc[UR6][R16.64+0x28] ;  /* 0x0000280610157981 */ /* 0x000f28000c1e1900 */
[----:B------:R-:W4:Y:S04]  /*1b50*/  LDG.E.S8 R26, desc[UR6][R4.64+0xa] ;  /* 0x00000a06041a7981 */ /* 0x000f28000c1e1300 */
[----:B------:R-:W5:Y:S04]  /*1b60*/  LDG.E.S8 R13, desc[UR6][R4.64+0xf] ;  /* 0x00000f06040d7981 */ /* 0x000f68000c1e1300 */
[----:B------:R-:W5:Y:S04]  /*1b70*/  LDG.E R24, desc[UR6][R16.64+0x3c] ;  /* 0x00003c0610187981 */ /* 0x000f68000c1e1900 */
[----:B------:R-:W5:Y:S04]  /*1b80*/  LDG.E.S8 R15, desc[UR6][R4.64+0x14] ;  /* 0x00001406040f7981 */ /* 0x000f68000c1e1300 */
[----:B------:R-:W5:Y:S04]  /*1b90*/  LDG.E R2, desc[UR6][R16.64+0x50] ;  /* 0x0000500610027981 */ /* 0x000f68000c1e1900 */
[----:B------:R-:W5:Y:S04]  /*1ba0*/  LDG.E.S8 R18, desc[UR6][R4.64+0x19] ;  /* 0x0000190604127981 */ /* 0x000f68000c1e1300 */
[----:B------:R-:W5:Y:S04]  /*1bb0*/  LDG.E.S8 R19, desc[UR6][R4.64+0x1e] ;  /* 0x00001e0604137981 */ /* 0x000f68000c1e1300 */
[----:B------:R0:W5:Y:S01]  /*1bc0*/  LDG.E.S8 R20, desc[UR6][R4.64+0x23] ;  /* 0x0000230604147981 */ /* 0x000162000c1e1300 */
[----:B--2---:R-:W-:-:S02]  /*1bd0*/  IMAD R3, R3, R28, RZ ;  /* 0x0000001c03037224 */ /* 0x004fc400078e02ff */
[----:B---3--:R-:W-:Y:S02]  /*1be0*/  IMAD R28, R25, R27, RZ ;  /* 0x0000001b191c7224 */ /* 0x008fe400078e02ff */
[----:B------:R-:W2:Y:S01]  /*1bf0*/  LDG.E R25, desc[UR6][R16.64+0x64] ;  /* 0x0000640610197981 */ /* 0x000ea2000c1e1900 */
[----:B----4-:R-:W-:-:S03]  /*1c00*/  IMAD R27, R26, R21, RZ ;  /* 0x000000151a1b7224 */ /* 0x010fc600078e02ff */
[----:B------:R-:W3:Y:S04]  /*1c10*/  LDG.E R26, desc[UR6][R16.64+0x78] ;  /* 0x00007806101a7981 */ /* 0x000ee8000c1e1900 */
[----:B------:R-:W4:Y:S01]  /*1c20*/  LDG.E R21, desc[UR6][R16.64+0x8c] ;  /* 0x00008c0610157981 */ /* 0x000f22000c1e1900 */
[----:B------:R-:W-:Y:S02]  /*1c30*/  I2FP.F32.S32 R3, R3 ;  /* 0x0000000300037245 */ /* 0x000fe40000201400 */
[----:B------:R-:W-:Y:S01]  /*1c40*/  I2FP.F32.S32 R28, R28 ;  /* 0x0000001c001c7245 */ /* 0x000fe20000201400 */
[----:B-----5:R-:W-:Y:S02]  /*1c50*/  IMAD R13, R13, R24, RZ ;  /* 0x000000180d0d7224 */ /* 0x020fe400078e02ff */
[----:B-1----:R-:W-:Y:S01]  /*1c60*/  FADD R3, R14, R3 ;  /* 0x000000030e037221 */ /* 0x002fe20000000000 */
[----:B0-----:R-:W-:-:S03]  /*1c70*/  I2FP.F32.S32 R4, R27 ;  /* 0x0000001b00047245 */ /* 0x001fc60000201400 */
[----:B------:R-:W-:Y:S01]  /*1c80*/  FADD R3, R3, R28 ;  /* 0x0000001c03037221 */ /* 0x000fe20000000000 */
[----:B------:R-:W-:Y:S01]  /*1c90*/  IMAD R15, R15, R2, RZ ;  /* 0x000000020f0f7224 */ /* 0x000fe200078e02ff */
[----:B------:R-:W-:Y:S02]  /*1ca0*/  I2FP.F32.S32 R2, R13 ;  /* 0x0000000d00027245 */ /* 0x000fe40000201400 */
[----:B------:R-:W-:Y:S02]  /*1cb0*/  FADD R3, R3, R4 ;  /* 0x0000000403037221 */ /* 0x000fe40000000000 */
[----:B------:R-:W-:Y:S02]  /*1cc0*/  I2FP.F32.S32 R15, R15 ;  /* 0x0000000f000f7245 */ /* 0x000fe40000201400 */
[----:B------:R-:W-:-:S04]  /*1cd0*/  FADD R2, R3, R2 ;  /* 0x0000000203027221 */ /* 0x000fc80000000000 */
[----:B------:R-:W-:Y:S01]  /*1ce0*/  FADD R2, R2, R15 ;  /* 0x0000000f02027221 */ /* 0x000fe20000000000 */
[----:B------:R-:W-:Y:S01]  /*1cf0*/  IADD3 R12, PT, PT, R12, 0x28, RZ ;  /* 0x000000280c0c7810 */ /* 0x000fe20007ffe0ff */
[----:B--2---:R-:W-:-:S05]  /*1d00*/  IMAD R18, R18, R25, RZ ;  /* 0x0000001912127224 */ /* 0x004fca00078e02ff */
[----:B------:R-:W-:Y:S01]  /*1d10*/  I2FP.F32.S32 R3, R18 ;  /* 0x0000001200037245 */ /* 0x000fe20000201400 */
[----:B---3--:R-:W-:-:S04]  /*1d20*/  IMAD R19, R19, R26, RZ ;  /* 0x0000001a13137224 */ /* 0x008fc800078e02ff */
[----:B------:R-:W-:Y:S01]  /*1d30*/  FADD R2, R2, R3 ;  /* 0x0000000302027221 */ /* 0x000fe20000000000 */
[----:B----4-:R-:W-:Y:S01]  /*1d40*/  IMAD R20, R20, R21, RZ ;  /* 0x0000001514147224 */ /* 0x010fe200078e02ff */
[----:B------:R-:W-:-:S04]  /*1d50*/  I2FP.F32.S32 R19, R19 ;  /* 0x0000001300137245 */ /* 0x000fc80000201400 */
[----:B------:R-:W-:Y:S01]  /*1d60*/  I2FP.F32.S32 R3, R20 ;  /* 0x0000001400037245 */ /* 0x000fe20000201400 */
[----:B------:R-:W-:-:S04]  /*1d70*/  FADD R2, R2, R19 ;  /* 0x0000001302027221 */ /* 0x000fc80000000000 */
[----:B------:R-:W-:-:S07]  /*1d80*/  FADD R14, R2, R3 ;  /* 0x00000003020e7221 */ /* 0x000fce0000000000 */
.L_x_32:
[----:B------:R-:W-:Y:S05]  /*1d90*/  @!P0 BRA `(.L_x_31) ;  /* 0x0000000000f08947 */ /* 0x000fea0003800000 */
[----:B------:R-:W-:Y:S01]  /*1da0*/  VIADD R2, R23, 0xffffffff ;  /* 0xffffffff17027836 */ /* 0x000fe20000000000 */
[----:B------:R-:W-:-:S04]  /*1db0*/  ISETP.NE.AND P0, PT, R8, RZ, PT ;  /* 0x000000ff0800720c */ /* 0x000fc80003f05270 */
[----:B------:R-:W-:-:S13]  /*1dc0*/  ISETP.GE.U32.AND P1, PT, R2, 0x3, PT ;  /* 0x000000030200780c */ /* 0x000fda0003f26070 */
[----:B------:R-:W-:Y:S05]  /*1dd0*/  @!P1 BRA `(.L_x_33) ;  /* 0x0000000000749947 */ /* 0x000fea0003800000 */
[----:B------:R-:W0:Y:S01]  /*1de0*/  LDC.64 R16, c[0x0][0x398] ;  /* 0x0000e600ff107b82 */ /* 0x000e220000000a00 */
[----:B------:R-:W2:Y:S01]  /*1df0*/  LDCU.64 UR4, c[0x0][0x390] ;  /* 0x00007200ff0477ac */ /* 0x000ea20008000a00 */
[----:B------:R-:W-:-:S05]  /*1e00*/  IMAD.IADD R4, R11, 0x1, R12 ;  /* 0x000000010b047824 */ /* 0x000fca00078e020c */
[----:B--2---:R-:W-:Y:S02]  /*1e10*/  IADD3 R4, P1, PT, R4, UR4, RZ ;  /* 0x0000000404047c10 */ /* 0x004fe4000ff3e0ff */
[C---:B------:R-:W-:Y:S02]  /*1e20*/  IADD3 R2, P2, P3, R12.reuse, UR4, R11 ;  /* 0x000000040c027c10 */ /* 0x040fe4000fb5e00b */
[----:B------:R-:W-:Y:S01]  /*1e30*/  IADD3.X R5, PT, PT, RZ, UR5, RZ, P1, !PT ;  /* 0x00000005ff057c10 */ /* 0x000fe20008ffe4ff */
[----:B0-----:R-:W-:Y:S01]  /*1e40*/  IMAD.WIDE.U32 R16, R12, 0x4, R16 ;  /* 0x000000040c107825 */ /* 0x001fe200078e0010 */
[----:B------:R-:W-:-:S03]  /*1e50*/  IADD3.X R3, PT, PT, RZ, UR5, RZ, P2, P3 ;  /* 0x00000005ff037c10 */ /* 0x000fc600097e64ff */
[----:B------:R-:W2:Y:S04]  /*1e60*/  LDG.E.S8 R4, desc[UR6][R4.64] ;  /* 0x0000000604047981 */ /* 0x000ea8000c1e1300 */
[----:B------:R-:W2:Y:S04]  /*1e70*/  LDG.E R13, desc[UR6][R16.64] ;  /* 0x00000006100d7981 */ /* 0x000ea8000c1e1900 */
        /* <DEDUP_REMOVED lines=19> */
.L_x_33:
[----:B------:R-:W-:Y:S05]  /*1fb0*/  @!P0 BRA `(.L_x_31) ;  /* 0x0000000000688947 */ /* 0x000fea0003800000 */
[----:B------:R-:W0:Y:S01]  /*1fc0*/  LDC.64 R2, c[0x0][0x398] ;  /* 0x0000e600ff027b82 */ /* 0x000e220000000a00 */
[----:B------:R-:W2:Y:S01]  /*1fd0*/  LDCU.64 UR4, c[0x0][0x390] ;  /* 0x00007200ff0477ac */ /* 0x000ea20008000a00 */
[----:B------:R-:W-:-:S05]  /*1fe0*/  IMAD.IADD R4, R11, 0x1, R12 ;  /* 0x000000010b047824 */ /* 0x000fca00078e020c */
[----:B--2---:R-:W-:-:S04]  /*1ff0*/  IADD3 R4, P0, PT, R4, UR4, RZ ;  /* 0x0000000404047c10 */ /* 0x004fc8000ff1e0ff */
[----:B------:R-:W-:Y:S01]  /*2000*/  IADD3.X R5, PT, PT, RZ, UR5, RZ, P0, !PT ;  /* 0x00000005ff057c10 */ /* 0x000fe200087fe4ff */
[----:B0-----:R-:W-:-:S04]  /*2010*/  IMAD.WIDE.U32 R2, R12, 0x4, R2 ;  /* 0x000000040c027825 */ /* 0x001fc800078e0002 */
[----:B------:R-:W2:Y:S04]  /*2020*/  LDG.E.S8 R4, desc[UR6][R4.64] ;  /* 0x0000000604047981 */ /* 0x000ea8000c1e1300 */
[----:B------:R-:W2:Y:S01]  /*2030*/  LDG.E R13, desc[UR6][R2.64] ;  /* 0x00000006020d7981 */ /* 0x000ea2000c1e1900 */
[----:B------:R-:W-:Y:S01]  /*2040*/  ISETP.NE.AND P0, PT, R8, 0x1, PT ;  /* 0x000000010800780c */ /* 0x000fe20003f05270 */
[----:B--2---:R-:W-:-:S05]  /*2050*/  IMAD R13, R4, R13, RZ ;  /* 0x0000000d040d7224 */ /* 0x004fca00078e02ff */
[----:B------:R-:W-:-:S05]  /*2060*/  I2FP.F32.S32 R13, R13 ;  /* 0x0000000d000d7245 */ /* 0x000fca0000201400 */
[----:B-1----:R-:W-:Y:S02]  /*2070*/  FADD R14, R14, R13 ;  /* 0x0000000d0e0e7221 */ /* 0x002fe40000000000 */
[----:B------:R-:W-:Y:S05]  /*2080*/  @!P0 BRA `(.L_x_31) ;  /* 0x0000000000348947 */ /* 0x000fea0003800000 */
[----:B------:R-:W-:Y:S01]  /*2090*/  IADD3 R12, P1, P2, R12, UR4, R11 ;  /* 0x000000040c0c7c10 */ /* 0x000fe2000fa3e00b */
[----:B------:R-:W2:Y:S01]  /*20a0*/  LDG.E R5, desc[UR6][R2.64+0x14] ;  /* 0x0000140602057981 */ /* 0x000ea2000c1e1900 */
[----:B------:R-:W-:Y:S02]  /*20b0*/  ISETP.NE.AND P0, PT, R8, 0x2, PT ;  /* 0x000000020800780c */ /* 0x000fe40003f05270 */
[----:B------:R-:W-:-:S05]  /*20c0*/  IADD3.X R13, PT, PT, RZ, UR5, RZ, P1, P2 ;  /* 0x00000005ff0d7c10 */ /* 0x000fca0008fe44ff */
[----:B------:R-:W2:Y:S06]  /*20d0*/  LDG.E.S8 R4, desc[UR6][R12.64+0x5] ;  /* 0x000005060c047981 */ /* 0x000eac000c1e1300 */
[----:B------:R-:W3:Y:S04]  /*20e0*/  @P0 LDG.E R16, desc[UR6][R2.64+0x28] ;  /* 0x0000280602100981 */ /* 0x000ee8000c1e1900 */
[----:B------:R-:W3:Y:S01]  /*20f0*/  @P0 LDG.E.S8 R11, desc[UR6][R12.64+0xa] ;  /* 0x00000a060c0b0981 */ /* 0x000ee2000c1e1300 */
[----:B--2---:R-:W-:-:S05]  /*2100*/  IMAD R4, R4, R5, RZ ;  /* 0x0000000504047224 */ /* 0x004fca00078e02ff */
[----:B------:R-:W-:Y:S01]  /*2110*/  I2FP.F32.S32 R5, R4 ;  /* 0x0000000400057245 */ /* 0x000fe20000201400 */
[----:B---3--:R-:W-:-:S04]  /*2120*/  @P0 IMAD R11, R11, R16, RZ ;  /* 0x000000100b0b0224 */ /* 0x008fc800078e02ff */
[----:B------:R-:W-:Y:S01]  /*2130*/  FADD R14, R14, R5 ;  /* 0x000000050e0e7221 */ /* 0x000fe20000000000 */
[----:B------:R-:W-:-:S05]  /*2140*/  @P0 I2FP.F32.S32 R11, R11 ;  /* 0x0000000b000b0245 */ /* 0x000fca0000201400 */
[----:B------:R-:W-:-:S07]  /*2150*/  @P0 FADD R14, R14, R11 ;  /* 0x0000000b0e0e0221 */ /* 0x000fce0000000000 */
.L_x_31:
[----:B0-----:R-:W0:Y:S02]  /*2160*/  LDC.64 R2, c[0x0][0x398] ;  /* 0x0000e600ff027b82 */ /* 0x001e240000000a00 */
[----:B0-----:R-:W-:-:S06]  /*2170*/  IMAD.WIDE.U32 R2, R9, 0x4, R2 ;  /* 0x0000000409027825 */ /* 0x001fcc00078e0002 */
[----:B------:R-:W2:Y:S01]  /*2180*/  LDG.E R2, desc[UR6][R2.64] ;  /* 0x0000000602027981 */ /* 0x000ea2000c1e1900 */
[----:B------:R-:W-:-:S05]  /*2190*/  VIADD R9, R9, 0xa ;  /* 0x0000000a09097836 */ /* 0x000fca0000000000 */
[----:B------:R-:W-:Y:S02]  /*21a0*/  ISETP.GE.AND P0, PT, R9, R0, PT ;  /* 0x000000000900720c */ /* 0x000fe40003f06270 */
[----:B--2---:R-:W-:-:S05]  /*21b0*/  I2FP.F32.S32 R4, R2 ;  /* 0x0000000200047245 */ /* 0x004fca0000201400 */
[----:B-1----:R-:W-:-:S06]  /*21c0*/  FFMA R7, R4, -R14, R7 ;  /* 0x8000000e04077223 */ /* 0x002fcc0000000007 */
[----:B------:R-:W-:Y:S05]  /*21d0*/  @!P0 BRA `(.L_x_34) ;  /* 0xfffffff000608947 */ /* 0x000fea000383ffff */
.L_x_28:
[----:B------:R-:W-:Y:S02]  /*21e0*/  I2FP.F32.S32 R3, R0 ;  /* 0x0000000000037245 */ /* 0x000fe40000201400 */
[----:B------:R-:W-:Y:S02]  /*21f0*/  I2FP.F32.S32 R0, R6 ;  /* 0x0000000600007245 */ /* 0x000fe40000201400 */
[----:B------:R-:W0:Y:S08]  /*2200*/  MUFU.RCP R2, R3 ;  /* 0x0000000300027308 */ /* 0x000e300000001000 */
[----:B------:R-:W1:Y:S01]  /*2210*/  FCHK P0, R0, R3 ;  /* 0x0000000300007302 */ /* 0x000e620000000000 */
[----:B0-----:R-:W-:-:S04]  /*2220*/  FFMA R5, -R3, R2, 1 ;  /* 0x3f80000003057423 */ /* 0x001fc80000000102 */
[----:B------:R-:W-:-:S04]  /*2230*/  FFMA R5, R2, R5, R2 ;  /* 0x0000000502057223 */ /* 0x000fc80000000002 */
[----:B------:R-:W-:-:S04]  /*2240*/  FFMA R2, R0, R5, RZ ;  /* 0x0000000500027223 */ /* 0x000fc800000000ff */
[----:B------:R-:W-:-:S04]  /*2250*/  FFMA R4, -R3, R2, R0 ;  /* 0x0000000203047223 */ /* 0x000fc80000000100 */
[----:B------:R-:W-:Y:S01]  /*2260*/  FFMA R6, R5, R4, R2 ;  /* 0x0000000405067223 */ /* 0x000fe20000000002 */
[----:B-1----:R-:W-:Y:S06]  /*2270*/  @!P0 BRA `(.L_x_35) ;  /* 0x00000000000c8947 */ /* 0x002fec0003800000 */
[----:B------:R-:W-:-:S07]  /*2280*/  MOV R2, 0x22a0 ;  /* 0x000022a000027802 */ /* 0x000fce0000000f00 */
[----:B------:R-:W-:Y:S05]  /*2290*/  CALL.REL.NOINC `($__internal_0_$__cuda_sm3x_div_rn_noftz_f32_slowpath) ;  /* 0x0000000400947944 */ /* 0x000fea0003c00000 */
[----:B------:R-:W-:-:S07]  /*22a0*/  IMAD.MOV.U32 R6, RZ, RZ, R0 ;  /* 0x000000ffff067224 */ /* 0x000fce00078e0000 */
.L_x_35:
[----:B------:R-:W0:Y:S08]  /*22b0*/  LDC.64 R2, c[0x0][0x3c8] ;  /* 0x0000f200ff027b82 */ /* 0x000e300000000a00 */
[----:B------:R-:W1:Y:S01]  /*22c0*/  LDC.64 R4, c[0x0][0x3c8] ;  /* 0x0000f200ff047b82 */ /* 0x000e620000000a00 */
[----:B------:R-:W-:-:S07]  /*22d0*/  FMUL R9, R6, R7 ;  /* 0x0000000706097220 */ /* 0x000fce0000400000 */
[----:B------:R-:W2:Y:S01]  /*22e0*/  LDC R17, c[0x0][0x3c0] ;  /* 0x0000f000ff117b82 */ /* 0x000ea20000000800 */
[----:B0-----:R-:W1:Y:S02]  /*22f0*/  LDG.E R13, desc[UR6][R2.64+0x1a4] ;  /* 0x0001a406020d7981 */ /* 0x001e64000c1e1900 */
[----:B-1----:R-:W-:-:S05]  /*2300*/  IMAD.WIDE R12, R13, 0x4, R4 ;  /* 0x000000040d0c7825 */ /* 0x002fca00078e0204 */
[----:B------:R0:W-:Y:S04]  /*2310*/  STG.E desc[UR6][R12.64+0x14], R9 ;  /* 0x000014090c007986 */ /* 0x0001e8000c101906 */
[----:B------:R-:W3:Y:S04]  /*2320*/  LDG.E R0, desc[UR6][R2.64+0x8] ;  /* 0x0000080602007981 */ /* 0x000ee8000c1e1900 */
[----:B------:R-:W4:Y:S04]  /*2330*/  LDG.E R6, desc[UR6][R2.64+0x1a8] ;  /* 0x0001a80602067981 */ /* 0x000f28000c1e1900 */
[----:B------:R-:W5:Y:S04]  /*2340*/  LDG.E R7, desc[UR6][R2.64+0x1a4] ;  /* 0x0001a40602077981 */ /* 0x000f68000c1e1900 */
[----:B------:R-:W2:Y:S01]  /*2350*/  LDG.E.U8 R8, desc[UR6][R2.64+0x1ac] ;  /* 0x0001ac0602087981 */ /* 0x000ea2000c1e1100 */
[----:B0-----:R-:W-:Y:S01]  /*2360*/  HFMA2 R12, -RZ, RZ, 0, 0 ;  /* 0x00000000ff0c7431 */ /* 0x001fe200000001ff */
[----:B---3--:R-:W-:-:S13]  /*2370*/  FSETP.GEU.AND P0, PT, R9, R0, PT ;  /* 0x000000000900720b */ /* 0x008fda0003f0e000 */
[----:B------:R0:W-:Y:S04]  /*2380*/  @!P0 STG.E desc[UR6][R2.64+0x10], RZ ;  /* 0x000010ff02008986 */ /* 0x0001e8000c101906 */
[----:B------:R-:W3:Y:S01]  /*2390*/  @P0 LDG.E R10, desc[UR6][R2.64+0x10] ;  /* 0x00001006020a0981 */ /* 0x000ee2000c1e1900 */
[----:B----4-:R-:W-:-:S04]  /*23a0*/  IABS R0, R6 ;  /* 0x0000000600007213 */ /* 0x010fc80000000000 */
[----:B------:R-:W1:Y:S08]  /*23b0*/  I2F.RP R11, R0 ;  /* 0x00000000000b7306 */ /* 0x000e700000209400 */
[----:B-1----:R-:W1:Y:S02]  /*23c0*/  MUFU.RCP R11, R11 ;  /* 0x0000000b000b7308 */ /* 0x002e640000001000 */
[----:B-1----:R-:W-:-:S06]  /*23d0*/  IADD3 R13, PT, PT, R11, 0xffffffe, RZ ;  /* 0x0ffffffe0b0d7810 */ /* 0x002fcc0007ffe0ff */
[----:B------:R-:W1:Y:S01]  /*23e0*/  F2I.FTZ.U32.TRUNC.NTZ R13, R13 ;  /* 0x0000000d000d7305 */ /* 0x000e62000021f000 */
[----:B-----5:R-:W-:Y:S01]  /*23f0*/  VIADD R7, R7, 0x1 ;  /* 0x0000000107077836 */ /* 0x020fe20000000000 */
[----:B------:R-:W-:-:S04]  /*2400*/  IABS R16, R6 ;  /* 0x0000000600107213 */ /* 0x000fc80000000000 */
[----:B------:R-:W-:Y:S01]  /*2410*/  IABS R14, R7 ;  /* 0x00000007000e7213 */ /* 0x000fe20000000000 */
[----:B-1----:R-:W-:-:S04]  /*2420*/  IMAD.MOV R15, RZ, RZ, -R13 ;  /* 0x000000ffff0f7224 */ /* 0x002fc800078e0a0d */
[----:B------:R-:W-:-:S04]  /*2430*/  IMAD R15, R15, R0, RZ ;  /* 0x000000000f0f7224 */ /* 0x000fc800078e02ff */
[----:B------:R-:W-:Y:S01]  /*2440*/  IMAD.HI.U32 R12, R13, R15, R12 ;  /* 0x0000000f0d0c7227 */ /* 0x000fe200078e000c */
[----:B------:R-:W-:-:S03]  /*2450*/  MOV R15, R14 ;  /* 0x0000000e000f7202 */ /* 0x000fc60000000f00 */
[----:B------:R-:W-:Y:S02]  /*2460*/  IMAD.MOV R11, RZ, RZ, -R16 ;  /* 0x000000ffff0b7224 */ /* 0x000fe400078e0a10 */
[----:B------:R-:W-:-:S04]  /*2470*/  IMAD.HI.U32 R14, R12, R15, RZ ;  /* 0x0000000f0c0e7227 */ /* 0x000fc800078e00ff */
[----:B------:R-:W-:Y:S01]  /*2480*/  IMAD R13, R14, R11, R15 ;  /* 0x0000000b0e0d7224 */ /* 0x000fe200078e020f */
[----:B------:R-:W-:Y:S01]  /*2490*/  ISETP.GE.AND P2, PT, R7, RZ, PT ;  /* 0x000000ff0700720c */ /* 0x000fe20003f46270 */
[----:B------:R-:W1:Y:S03]  /*24a0*/  @!P0 LDC R15, c[0x0][0x3e0] ;  /* 0x0000f800ff0f8b82 */ /* 0x000e660000000800 */
[----:B------:R-:W-:-:S13]  /*24b0*/  ISETP.GT.U32.AND P1, PT, R0, R13, PT ;  /* 0x0000000d0000720c */ /* 0x000fda0003f24070 */
[----:B------:R-:W-:-:S05]  /*24c0*/  @!P1 IMAD.IADD R13, R13, 0x1, -R0 ;  /* 0x000000010d0d9824 */ /* 0x000fca00078e0a00 */
[----:B------:R-:W-:Y:S02]  /*24d0*/  ISETP.GT.U32.AND P1, PT, R0, R13, PT ;  /* 0x0000000d0000720c */ /* 0x000fe40003f24070 */
[----:B------:R-:W-:-:S11]  /*24e0*/  LOP3.LUT R14, RZ, R6, RZ, 0x33, !PT ;  /* 0x00000006ff0e7212 */ /* 0x000fd600078e33ff */
[----:B------:R-:W-:Y:S02]  /*24f0*/  @!P1 IADD3 R13, PT, PT, R13, -R0, RZ ;  /* 0x800000000d0d9210 */ /* 0x000fe40007ffe0ff */
[----:B------:R-:W-:Y:S02]  /*2500*/  ISETP.NE.AND P1, PT, R6, RZ, PT ;  /* 0x000000ff0600720c */ /* 0x000fe40003f25270 */
[----:B------:R-:W-:-:S04]  /*2510*/  @!P2 IADD3 R13, PT, PT, -R13, RZ, RZ ;  /* 0x000000ff0d0da210 */ /* 0x000fc80007ffe1ff */
[----:B------:R-:W-:Y:S01]  /*2520*/  SEL R13, R14, R13, !P1 ;  /* 0x0000000d0e0d7207 */ /* 0x000fe20004800000 */
[----:B------:R-:W-:-:S04]  /*2530*/  @!P0 IMAD.MOV.U32 R7, RZ, RZ, RZ ;  /* 0x000000ffff078224 */ /* 0x000fc800078e00ff */
[----:B------:R0:W-:Y:S01]  /*2540*/  STG.E desc[UR6][R2.64+0x1a4], R13 ;  /* 0x0001a40d02007986 */ /* 0x0001e2000c101906 */
[----:B--2---:R-:W-:-:S03]  /*2550*/  ISETP.NE.AND P2, PT, R8, RZ, PT ;  /* 0x000000ff0800720c */ /* 0x004fc60003f45270 */
[----:B------:R0:W-:Y:S04]  /*2560*/  @!P0 STG.E desc[UR6][R2.64+0x8], R9 ;  /* 0x0000080902008986 */ /* 0x0001e8000c101906 */
[----:B-1----:R0:W-:Y:S01]  /*2570*/  @!P0 STG.E desc[UR6][R2.64+0xc], R15 ;  /* 0x00000c0f02008986 */ /* 0x0021e2000c101906 */
[----:B---3--:R-:W-:Y:S02]  /*2580*/  @P0 VIADD R7, R10, 0x1 ;  /* 0x000000010a070836 */ /* 0x008fe40000000000 */
[----:B------:R-:W-:-:S03]  /*2590*/  HFMA2 R10, -RZ, RZ, -3.279296875, 266.25 ;  /* 0xc28f5c29ff0a7431 */ /* 0x000fc600000001ff */
[----:B------:R0:W-:Y:S01]  /*25a0*/  @P0 STG.E desc[UR6][R2.64+0x10], R7 ;  /* 0x0000100702000986 */ /* 0x0001e2000c101906 */
[----:B------:R-:W-:Y:S01]  /*25b0*/  PLOP3.LUT P0, PT, PT, PT, PT, 0x80, 0x8 ;  /* 0x000000000008781c */ /* 0x000fe20003f0f070 */
[----:B------:R-:W-:-:S05]  /*25c0*/  IMAD R8, R17, R10, 0x51eb850 ;  /* 0x051eb85011087424 */ /* 0x000fca00078e020a */
[----:B------:R-:W-:Y:S01]  /*25d0*/  SHF.L.W.U32.HI R8, R8, 0x1e, R8 ;  /* 0x0000001e08087819 */ /* 0x000fe20000010e08 */
[----:B------:R-:W-:Y:S06]  /*25e0*/  @P2 BRA `(.L_x_36) ;  /* 0x0000000000102947 */ /* 0x000fec0003800000 */
[----:B------:R-:W-:Y:S01]  /*25f0*/  ISETP.NE.AND P0, PT, R13, RZ, PT ;  /* 0x000000ff0d00720c */ /* 0x000fe20003f05270 */
[----:B0-----:R-:W-:-:S12]  /*2600*/  IMAD.MOV.U32 R9, RZ, RZ, 0x1 ;  /* 0x00000001ff097424 */ /* 0x001fd800078e00ff */
[----:B------:R1:W-:Y:S01]  /*2610*/  @!P0 STG.E.U8 desc[UR6][R2.64+0x1ac], R9 ;  /* 0x0001ac0902008986 */ /* 0x0003e2000c101106 */
[----:B------:R-:W-:-:S13]  /*2620*/  PLOP3.LUT P0, PT, P0, PT, PT, 0x8, 0x80 ;  /* 0x000000000080781c */ /* 0x000fda000070e170 */
.L_x_36:
[----:B------:R-:W-:-:S13]  /*2630*/  ISETP.GT.U32.OR P0, PT, R8, 0x28f5c28, !P0 ;  /* 0x028f5c280800780c */ /* 0x000fda0004704470 */
[----:B------:R-:W-:Y:S05]  /*2640*/  @P0 BRA `(.L_x_37) ;  /* 0x0000000000800947 */ /* 0x000fea0003800000 */
[----:B------:R-:W-:-:S04]  /*2650*/  IADD3 R6, PT, PT, R13, -0x1, R6 ;  /* 0xffffffff0d067810 */ /* 0x000fc80007ffe006 */
[----:B01----:R-:W-:Y:S02]  /*2660*/  IABS R9, R6 ;  /* 0x0000000600097213 */ /* 0x003fe40000000000 */
[----:B------:R-:W-:Y:S02]  /*2670*/  ISETP.GE.AND P2, PT, R6, RZ, PT ;  /* 0x000000ff0600720c */ /* 0x000fe40003f46270 */
[----:B------:R-:W0:Y:S01]  /*2680*/  LDC R6, c[0x0][0x3d0] ;  /* 0x0000f400ff067b82 */ /* 0x000e220000000800 */
[----:B------:R-:W-:-:S04]  /*2690*/  IMAD.HI.U32 R12, R12, R9, RZ ;  /* 0x000000090c0c7227 */ /* 0x000fc800078e00ff */
[----:B------:R-:W-:Y:S02]  /*26a0*/  IMAD R11, R12, R11, R9 ;  /* 0x0000000b0c0b7224 */ /* 0x000fe400078e0209 */
[----:B------:R-:W-:-:S03]  /*26b0*/  IMAD.WIDE R8, R13, 0x4, R4 ;  /* 0x000000040d087825 */ /* 0x000fc600078e0204 */
[----:B------:R-:W-:-:S03]  /*26c0*/  ISETP.GT.U32.AND P0, PT, R0, R11, PT ;  /* 0x0000000b0000720c */ /* 0x000fc60003f04070 */
[----:B------:R-:W2:Y:S10]  /*26d0*/  LDG.E R8, desc[UR6][R8.64+0x14] ;  /* 0x0000140608087981 */ /* 0x000eb4000c1e1900 */
[----:B------:R-:W-:-:S04]  /*26e0*/  @!P0 IADD3 R11, PT, PT, R11, -R0, RZ ;  /* 0x800000000b0b8210 */ /* 0x000fc80007ffe0ff */
[----:B------:R-:W-:-:S13]  /*26f0*/  ISETP.GT.U32.AND P0, PT, R0, R11, PT ;  /* 0x0000000b0000720c */ /* 0x000fda0003f04070 */
[----:B------:R-:W-:-:S05]  /*2700*/  @!P0 IMAD.IADD R11, R11, 0x1, -R0 ;  /* 0x000000010b0b8824 */ /* 0x000fca00078e0a00 */
[----:B------:R-:W-:-:S04]  /*2710*/  @!P2 IADD3 R11, PT, PT, -R11, RZ, RZ ;  /* 0x000000ff0b0ba210 */ /* 0x000fc80007ffe1ff */
[----:B------:R-:W-:-:S05]  /*2720*/  SEL R11, R14, R11, !P1 ;  /* 0x0000000b0e0b7207 */ /* 0x000fca0004800000 */
[----:B------:R-:W-:-:S06]  /*2730*/  IMAD.WIDE R4, R11, 0x4, R4 ;  /* 0x000000040b047825 */ /* 0x000fcc00078e0204 */
[----:B------:R-:W2:Y:S01]  /*2740*/  LDG.E R5, desc[UR6][R4.64+0x14] ;  /* 0x0000140604057981 */ /* 0x000ea2000c1e1900 */
[----:B0-----:R-:W-:Y:S01]  /*2750*/  FMUL R0, R6, 0.30000001192092895508 ;  /* 0x3e99999a06007820 */ /* 0x001fe20000400000 */
[----:B--2---:R-:W-:-:S05]  /*2760*/  FADD R11, R8, -R5 ;  /* 0x80000005080b7221 */ /* 0x004fca0000000000 */
[----:B------:R-:W-:-:S13]  /*2770*/  FSETP.GEU.AND P0, PT, R11, R0, PT ;  /* 0x000000000b00720b */ /* 0x000fda0003f0e000 */
[----:B------:R-:W-:Y:S05]  /*2780*/  @P0 BRA `(.L_x_38) ;  /* 0x0000000000100947 */ /* 0x000fea0003800000 */
[----:B------:R-:W2:Y:S02]  /*2790*/  LDG.E R0, desc[UR6][R2.64] ;  /* 0x0000000602007981 */ /* 0x000ea4000c1e1900 */
[----:B--2---:R-:W-:-:S05]  /*27a0*/  FMUL R0, R0, 1.0499999523162841797 ;  /* 0x3f86666600007820 */ /* 0x004fca0000400000 */
[----:B------:R-:W-:Y:S01]  /*27b0*/  FMNMX R0, R0, 0.94999998807907104492, PT ;  /* 0x3f73333300007809 */ /* 0x000fe20003800000 */
[----:B------:R-:W-:Y:S06]  /*27c0*/  BRA `(.L_x_39) ;  /* 0x0000000000147947 */ /* 0x000fec0003800000 */
.L_x_38:
[----:B------:R-:W2:Y:S01]  /*27d0*/  LDG.E R0, desc[UR6][R2.64] ;  /* 0x0000000602007981 */ /* 0x000ea2000c1e1900 */
[----:B------:R-:W-:-:S05]  /*27e0*/  FMUL R4, R6, 1.5 ;  /* 0x3fc0000006047820 */ /* 0x000fca0000400000 */
[----:B------:R-:W-:-:S13]  /*27f0*/  FSETP.GT.AND P0, PT, R11, R4, PT ;  /* 0x000000040b00720b */ /* 0x000fda0003f04000 */
[----:B--2---:R-:W-:-:S05]  /*2800*/  @P0 FMUL R4, R0, 0.94999998807907104492 ;  /* 0x3f73333300040820 */ /* 0x004fca0000400000 */
[----:B------:R-:W-:-:S07]  /*2810*/  @P0 FMNMX R0, R4, 0.050000000745058059692, !PT ;  /* 0x3d4ccccd04000809 */ /* 0x000fce0007800000 */
.L_x_39:
[----:B------:R-:W-:-:S04]  /*2820*/  FMNMX R0, R0, 0.89999997615814208984, PT ;  /* 0x3f66666600007809 */ /* 0x000fc80003800000 */
[----:B------:R-:W-:-:S05]  /*2830*/  FMNMX R5, R0, 0.10000000149011611938, !PT ;  /* 0x3dcccccd00057809 */ /* 0x000fca0007800000 */
[----:B------:R2:W-:Y:S02]  /*2840*/  STG.E desc[UR6][R2.64], R5 ;  /* 0x0000000502007986 */ /* 0x0005e4000c101906 */
.L_x_37:
[----:B------:R-:W3:Y:S02]  /*2850*/  LDCU UR4, c[0x0][0x3dc] ;  /* 0x00007b80ff0477ac */ /* 0x000ee40008000800 */
[----:B---3--:R-:W-:-:S06]  /*2860*/  USHF.L.U32 UR4, UR4, 0x1, URZ ;  /* 0x0000000104047899 */ /* 0x008fcc00080006ff */
[----:B------:R-:W-:-:S13]  /*2870*/  ISETP.GT.AND P0, PT, R7, UR4, PT ;  /* 0x0000000407007c0c */ /* 0x000fda000bf04270 */
[----:B------:R-:W-:Y:S05]  /*2880*/  @!P0 EXIT ;  /* 0x000000000000894d */ /* 0x000fea0003800000 */
[----:B------:R-:W3:Y:S04]  /*2890*/  LDG.E R0, desc[UR6][R2.64] ;  /* 0x0000000602007981 */ /* 0x000ee8000c1e1900 */
[----:B------:R-:W-:Y:S01]  /*28a0*/  STG.E desc[UR6][R2.64+0x10], RZ ;  /* 0x000010ff02007986 */ /* 0x000fe2000c101906 */
[----:B---3--:R-:W-:-:S05]  /*28b0*/  FMUL R0, R0, 1.2000000476837158203 ;  /* 0x3f99999a00007820 */ /* 0x008fca0000400000 */
[----:B--2---:R-:W-:-:S05]  /*28c0*/  FMNMX R5, R0, 0.89999997615814208984, PT ;  /* 0x3f66666600057809 */ /* 0x004fca0003800000 */
[----:B------:R-:W-:Y:S01]  /*28d0*/  STG.E desc[UR6][R2.64], R5 ;  /* 0x0000000502007986 */ /* 0x000fe2000c101906 */
[----:B------:R-:W-:Y:S05]  /*28e0*/  EXIT ;  /* 0x000000000000794d */ /* 0x000fea0003800000 */
        .weak           $__internal_0_$__cuda_sm3x_div_rn_noftz_f32_slowpath
        .type           $__internal_0_$__cuda_sm3x_div_rn_noftz_f32_slowpath,@function
        .size           $__internal_0_$__cuda_sm3x_div_rn_noftz_f32_slowpath,(.L_x_71 - $__internal_0_$__cuda_sm3x_div_rn_noftz_f32_slowpath)
$__internal_0_$__cuda_sm3x_div_rn_noftz_f32_slowpath:
[----:B------:R-:W-:Y:S01]  /*28f0*/  SHF.R.U32.HI R5, RZ, 0x17, R3 ;  /* 0x00000017ff057819 */ /* 0x000fe20000011603 */
[--C-:B------:R-:W-:Y:S01]  /*2900*/  IMAD.MOV.U32 R6, RZ, RZ, R0.reuse ;  /* 0x000000ffff067224 */ /* 0x100fe200078e0000 */
[----:B------:R-:W-:Y:S02]  /*2910*/  SHF.R.U32.HI R4, RZ, 0x17, R0 ;  /* 0x00000017ff047819 */ /* 0x000fe40000011600 */
[----:B------:R-:W-:Y:S02]  /*2920*/  LOP3.LUT R5, R5, 0xff, RZ, 0xc0, !PT ;  /* 0x000000ff05057812 */ /* 0x000fe400078ec0ff */
[----:B------:R-:W-:Y:S02]  /*2930*/  LOP3.LUT R4, R4, 0xff, RZ, 0xc0, !PT ;  /* 0x000000ff04047812 */ /* 0x000fe400078ec0ff */
[----:B------:R-:W-:Y:S01]  /*2940*/  MOV R9, R3 ;  /* 0x0000000300097202 */ /* 0x000fe20000000f00 */
[----:B------:R-:W-:Y:S01]  /*2950*/  VIADD R11, R5, 0xffffffff ;  /* 0xffffffff050b7836 */ /* 0x000fe20000000000 */
[----:B------:R-:W-:-:S04]  /*2960*/  IADD3 R10, PT, PT, R4, -0x1, RZ ;  /* 0xffffffff040a7810 */ /* 0x000fc80007ffe0ff */
[----:B------:R-:W-:-:S04]  /*2970*/  ISETP.GT.U32.AND P0, PT, R11, 0xfd, PT ;  /* 0x000000fd0b00780c */ /* 0x000fc80003f04070 */
[----:B------:R-:W-:-:S13]  /*2980*/  ISETP.GT.U32.OR P0, PT, R10, 0xfd, P0 ;  /* 0x000000fd0a00780c */ /* 0x000fda0000704470 */
[----:B------:R-:W-:Y:S01]  /*2990*/  @!P0 IMAD.MOV.U32 R8, RZ, RZ, RZ ;  /* 0x000000ffff088224 */ /* 0x000fe200078e00ff */
[----:B------:R-:W-:Y:S06]  /*29a0*/  @!P0 BRA `(.L_x_40) ;  /* 0x00000000005c8947 */ /* 0x000fec0003800000 */
[----:B------:R-:W-:Y:S02]  /*29b0*/  FSETP.GTU.FTZ.AND P0, PT, |R0|, +INF , PT ;  /* 0x7f8000000000780b */ /* 0x000fe40003f1c200 */
[----:B------:R-:W-:-:S04]  /*29c0*/  FSETP.GTU.FTZ.AND P1, PT, |R3|, +INF , PT ;  /* 0x7f8000000300780b */ /* 0x000fc80003f3c200 */
[----:B------:R-:W-:-:S13]  /*29d0*/  PLOP3.LUT P0, PT, P0, P1, PT, 0xf8, 0x8f ;  /* 0x00000000008f781c */ /* 0x000fda0000703f70 */
[----:B------:R-:W-:Y:S05]  /*29e0*/  @P0 BRA `(.L_x_41) ;  /* 0x0000000400440947 */ /* 0x000fea0003800000 */
[----:B------:R-:W-:-:S13]  /*29f0*/  LOP3.LUT P0, RZ, R9, 0x7fffffff, R6, 0xc8, !PT ;  /* 0x7fffffff09ff7812 */ /* 0x000fda000780c806 */
[----:B------:R-:W-:Y:S05]  /*2a00*/  @!P0 BRA `(.L_x_42) ;  /* 0x0000000400348947 */ /* 0x000fea0003800000 */
[C---:B------:R-:W-:Y:S02]  /*2a10*/  FSETP.NEU.FTZ.AND P2, PT, |R0|.reuse, +INF , PT ;  /* 0x7f8000000000780b */ /* 0x040fe40003f5d200 */
[----:B------:R-:W-:Y:S02]  /*2a20*/  FSETP.NEU.FTZ.AND P1, PT, |R3|, +INF , PT ;  /* 0x7f8000000300780b */ /* 0x000fe40003f3d200 */
[----:B------:R-:W-:-:S11]  /*2a30*/  FSETP.NEU.FTZ.AND P0, PT, |R0|, +INF , PT ;  /* 0x7f8000000000780b */ /* 0x000fd60003f1d200 */
[----:B------:R-:W-:Y:S05]  /*2a40*/  @!P1 BRA !P2, `(.L_x_42) ;  /* 0x0000000400249947 */ /* 0x000fea0005000000 */
[----:B------:R-:W-:-:S04]  /*2a50*/  LOP3.LUT P2, RZ, R6, 0x7fffffff, RZ, 0xc0, !PT ;  /* 0x7fffffff06ff7812 */ /* 0x000fc8000784c0ff */
[----:B------:R-:W-:-:S13]  /*2a60*/  PLOP3.LUT P1, PT, P1, P2, PT, 0x2f, 0xf2 ;  /* 0x0000000000f2781c */ /* 0x000fda0000f24577 */
[----:B------:R-:W-:Y:S05]  /*2a70*/  @P1 BRA `(.L_x_43) ;  /* 0x0000000400101947 */ /* 0x000fea0003800000 */
[----:B------:R-:W-:-:S04]  /*2a80*/  LOP3.LUT P1, RZ, R9, 0x7fffffff, RZ, 0xc0, !PT ;  /* 0x7fffffff09ff7812 */ /* 0x000fc8000782c0ff */
[----:B------:R-:W-:-:S13]  /*2a90*/  PLOP3.LUT P0, PT, P0, P1, PT, 0x2f, 0xf2 ;  /* 0x0000000000f2781c */ /* 0x000fda0000702577 */
[----:B------:R-:W-:Y:S05]  /*2aa0*/  @P0 BRA `(.L_x_44) ;  /* 0x0000000000f80947 */ /* 0x000fea0003800000 */
[----:B------:R-:W-:Y:S02]  /*2ab0*/  ISETP.GE.AND P0, PT, R10, RZ, PT ;  /* 0x000000ff0a00720c */ /* 0x000fe40003f06270 */
[----:B------:R-:W-:-:S11]  /*2ac0*/  ISETP.GE.AND P1, PT, R11, RZ, PT ;  /* 0x000000ff0b00720c */ /* 0x000fd60003f26270 */
[----:B------:R-:W-:Y:S01]  /*2ad0*/  @P0 MOV R8, RZ ;  /* 0x000000ff00080202 */ /* 0x000fe20000000f00 */
[----:B------:R-:W-:Y:S02]  /*2ae0*/  @!P0 IMAD.MOV.U32 R8, RZ, RZ, -0x40 ;  /* 0xffffffc0ff088424 */ /* 0x000fe400078e00ff */
[----:B------:R-:W-:Y:S01]  /*2af0*/  @!P0 FFMA R6, R0, 1.84467440737095516160e+19, RZ ;  /* 0x5f80000000068823 */ /* 0x000fe200000000ff */
[----:B------:R-:W-:Y:S02]  /*2b00*/  @!P1 FFMA R9, R3, 1.84467440737095516160e+19, RZ ;  /* 0x5f80000003099823 */ /* 0x000fe400000000ff */
[----:B------:R-:W-:-:S07]  /*2b10*/  @!P1 IADD3 R8, PT, PT, R8, 0x40, RZ ;  /* 0x0000004008089810 */ /* 0x000fce0007ffe0ff */
.L_x_40:
[----:B------:R-:W-:Y:S02]  /*2b20*/  LEA R0, R5, 0xc0800000, 0x17 ;  /* 0xc080000005007811 */ /* 0x000fe400078eb8ff */
[----:B------:R-:W-:-:S03]  /*2b30*/  IADD3 R4, PT, PT, R4, -0x7f, RZ ;  /* 0xffffff8104047810 */ /* 0x000fc60007ffe0ff */
[----:B------:R-:W-:Y:S01]  /*2b40*/  IMAD.IADD R9, R9, 0x1, -R0 ;  /* 0x0000000109097824 */ /* 0x000fe200078e0a00 */
[C---:B------:R-:W-:Y:S01]  /*2b50*/  IADD3 R5, PT, PT, R4.reuse, 0x7f, -R5 ;  /* 0x0000007f04057810 */ /* 0x040fe20007ffe805 */
[----:B------:R-:W-:Y:S02]  /*2b60*/  IMAD R0, R4, -0x800000, R6 ;  /* 0xff80000004007824 */ /* 0x000fe400078e0206 */
[----:B------:R-:W0:Y:S01]  /*2b70*/  MUFU.RCP R3, R9 ;  /* 0x0000000900037308 */ /* 0x000e220000001000 */
[----:B------:R-:W-:Y:S01]  /*2b80*/  FADD.FTZ R11, -R9, -RZ ;  /* 0x800000ff090b7221 */ /* 0x000fe20000010100 */
[----:B------:R-:W-:-:S03]  /*2b90*/  IMAD.IADD R5, R5, 0x1, R8 ;  /* 0x0000000105057824 */ /* 0x000fc600078e0208 */
[----:B0-----:R-:W-:-:S04]  /*2ba0*/  FFMA R10, R3, R11, 1 ;  /* 0x3f800000030a7423 */ /* 0x001fc8000000000b */
[----:B------:R-:W-:-:S04]  /*2bb0*/  FFMA R10, R3, R10, R3 ;  /* 0x0000000a030a7223 */ /* 0x000fc80000000003 */
[----:B------:R-:W-:-:S04]  /*2bc0*/  FFMA R3, R0, R10, RZ ;  /* 0x0000000a00037223 */ /* 0x000fc800000000ff */
[----:B------:R-:W-:-:S04]  /*2bd0*/  FFMA R6, R11, R3, R0 ;  /* 0x000000030b067223 */ /* 0x000fc80000000000 */
[----:B------:R-:W-:-:S04]  /*2be0*/  FFMA R13, R10, R6, R3 ;  /* 0x000000060a0d7223 */ /* 0x000fc80000000003 */
[----:B------:R-:W-:-:S04]  /*2bf0*/  FFMA R6, R11, R13, R0 ;  /* 0x0000000d0b067223 */ /* 0x000fc80000000000 */
[----:B------:R-:W-:-:S05]  /*2c00*/  FFMA R0, R10, R6, R13 ;  /* 0x000000060a007223 */ /* 0x000fca000000000d */
[----:B------:R-:W-:-:S04]  /*2c10*/  SHF.R.U32.HI R3, RZ, 0x17, R0 ;  /* 0x00000017ff037819 */ /* 0x000fc80000011600 */
[----:B------:R-:W-:-:S04]  /*2c20*/  LOP3.LUT R3, R3, 0xff, RZ, 0xc0, !PT ;  /* 0x000000ff03037812 */ /* 0x000fc800078ec0ff */
[----:B------:R-:W-:-:S05]  /*2c30*/  IADD3 R8, PT, PT, R3, R5, RZ ;  /* 0x0000000503087210 */ /* 0x000fca0007ffe0ff */
[----:B------:R-:W-:-:S05]  /*2c40*/  VIADD R3, R8, 0xffffffff ;  /* 0xffffffff08037836 */ /* 0x000fca0000000000 */
[----:B------:R-:W-:-:S13]  /*2c50*/  ISETP.GE.U32.AND P0, PT, R3, 0xfe, PT ;  /* 0x000000fe0300780c */ /* 0x000fda0003f06070 */
[----:B------:R-:W-:Y:S05]  /*2c60*/  @!P0 BRA `(.L_x_45) ;  /* 0x0000000000808947 */ /* 0x000fea0003800000 */
[----:B------:R-:W-:-:S13]  /*2c70*/  ISETP.GT.AND P0, PT, R8, 0xfe, PT ;  /* 0x000000fe0800780c */ /* 0x000fda0003f04270 */
[----:B------:R-:W-:Y:S05]  /*2c80*/  @P0 BRA `(.L_x_46) ;  /* 0x00000000006c0947 */ /* 0x000fea0003800000 */
[----:B------:R-:W-:-:S13]  /*2c90*/  ISETP.GE.AND P0, PT, R8, 0x1, PT ;  /* 0x000000010800780c */ /* 0x000fda0003f06270 */
[----:B------:R-:W-:Y:S05]  /*2ca0*/  @P0 BRA `(.L_x_47) ;  /* 0x0000000000980947 */ /* 0x000fea0003800000 */
[----:B------:R-:W-:Y:S02]  /*2cb0*/  ISETP.GE.AND P0, PT, R8, -0x18, PT ;  /* 0xffffffe80800780c */ /* 0x000fe40003f06270 */
[----:B------:R-:W-:-:S11]  /*2cc0*/  LOP3.LUT R0, R0, 0x80000000, RZ, 0xc0, !PT ;  /* 0x8000000000007812 */ /* 0x000fd600078ec0ff */
[----:B------:R-:W-:Y:S05]  /*2cd0*/  @!P0 BRA `(.L_x_47) ;  /* 0x00000000008c8947 */ /* 0x000fea0003800000 */
[CCC-:B------:R-:W-:Y:S01]  /*2ce0*/  FFMA.RZ R3, R10.reuse, R6.reuse, R13.reuse ;  /* 0x000000060a037223 */ /* 0x1c0fe2000000c00d */
[-CC-:B------:R-:W-:Y:S01]  /*2cf0*/  FFMA.RM R4, R10, R6.reuse, R13.reuse ;  /* 0x000000060a047223 */ /* 0x180fe2000000400d */
[C---:B------:R-:W-:Y:S02]  /*2d00*/  ISETP.NE.AND P2, PT, R8.reuse, RZ, PT ;  /* 0x000000ff0800720c */ /* 0x040fe40003f45270 */
[----:B------:R-:W-:Y:S02]  /*2d10*/  ISETP.NE.AND P1, PT, R8, RZ, PT ;  /* 0x000000ff0800720c */ /* 0x000fe40003f25270 */
[----:B------:R-:W-:Y:S01]  /*2d20*/  LOP3.LUT R5, R3, 0x7fffff, RZ, 0xc0, !PT ;  /* 0x007fffff03057812 */ /* 0x000fe200078ec0ff */
[----:B------:R-:W-:Y:S01]  /*2d30*/  FFMA.RP R3, R10, R6, R13 ;  /* 0x000000060a037223 */ /* 0x000fe2000000800d */
[----:B------:R-:W-:Y:S01]  /*2d40*/  IADD3 R6, PT, PT, R8, 0x20, RZ ;  /* 0x0000002008067810 */ /* 0x000fe20007ffe0ff */
[----:B------:R-:W-:Y:S01]  /*2d50*/  IMAD.MOV R8, RZ, RZ, -R8 ;  /* 0x000000ffff087224 */ /* 0x000fe200078e0a08 */
[----:B------:R-:W-:-:S02]  /*2d60*/  LOP3.LUT R5, R5, 0x800000, RZ, 0xfc, !PT ;  /* 0x0080000005057812 */ /* 0x000fc400078efcff */
[----:B------:R-:W-:Y:S02]  /*2d70*/  FSETP.NEU.FTZ.AND P0, PT, R3, R4, PT ;  /* 0x000000040300720b */ /* 0x000fe40003f1d000 */
[----:B------:R-:W-:Y:S02]  /*2d80*/  SHF.L.U32 R6, R5, R6, RZ ;  /* 0x0000000605067219 */ /* 0x000fe400000006ff */
[----:B------:R-:W-:Y:S02]  /*2d90*/  SEL R4, R8, RZ, P2 ;  /* 0x000000ff08047207 */ /* 0x000fe40001000000 */
[----:B------:R-:W-:Y:S02]  /*2da0*/  ISETP.NE.AND P1, PT, R6, RZ, P1 ;  /* 0x000000ff0600720c */ /* 0x000fe40000f25270 */
[----:B------:R-:W-:Y:S02]  /*2db0*/  SHF.R.U32.HI R4, RZ, R4, R5 ;  /* 0x00000004ff047219 */ /* 0x000fe40000011605 */
[----:B------:R-:W-:-:S02]  /*2dc0*/  PLOP3.LUT P0, PT, P0, P1, PT, 0xf8, 0x8f ;  /* 0x00000000008f781c */ /* 0x000fc40000703f70 */
[----:B------:R-:W-:Y:S02]  /*2dd0*/  SHF.R.U32.HI R6, RZ, 0x1, R4 ;  /* 0x00000001ff067819 */ /* 0x000fe40000011604 */
[----:B------:R-:W-:-:S04]  /*2de0*/  SEL R3, RZ, 0x1, !P0 ;  /* 0x00000001ff037807 */ /* 0x000fc80004000000 */
[----:B------:R-:W-:-:S04]  /*2df0*/  LOP3.LUT R3, R3, 0x1, R6, 0xf8, !PT ;  /* 0x0000000103037812 */ /* 0x000fc800078ef806 */
[----:B------:R-:W-:-:S04]  /*2e00*/  LOP3.LUT R3, R3, R4, RZ, 0xc0, !PT ;  /* 0x0000000403037212 */ /* 0x000fc800078ec0ff */
[----:B------:R-:W-:-:S04]  /*2e10*/  IADD3 R3, PT, PT, R6, R3, RZ ;  /* 0x0000000306037210 */ /* 0x000fc80007ffe0ff */
[----:B------:R-:W-:Y:S01]  /*2e20*/  LOP3.LUT R0, R3, R0, RZ, 0xfc, !PT ;  /* 0x0000000003007212 */ /* 0x000fe200078efcff */
[----:B------:R-:W-:Y:S06]  /*2e30*/  BRA `(.L_x_47) ;  /* 0x0000000000347947 */ /* 0x000fec0003800000 */
.L_x_46:
[----:B------:R-:W-:-:S04]  /*2e40*/  LOP3.LUT R0, R0, 0x80000000, RZ, 0xc0, !PT ;  /* 0x8000000000007812 */ /* 0x000fc800078ec0ff */
[----:B------:R-:W-:Y:S01]  /*2e50*/  LOP3.LUT R0, R0, 0x7f800000, RZ, 0xfc, !PT ;  /* 0x7f80000000007812 */ /* 0x000fe200078efcff */
[----:B------:R-:W-:Y:S06]  /*2e60*/  BRA `(.L_x_47) ;  /* 0x0000000000287947 */ /* 0x000fec0003800000 */
.L_x_45:
[----:B------:R-:W-:Y:S01]  /*2e70*/  IMAD R0, R5, 0x800000, R0 ;  /* 0x0080000005007824 */ /* 0x000fe200078e0200 */
[----:B------:R-:W-:Y:S06]  /*2e80*/  BRA `(.L_x_47) ;  /* 0x0000000000207947 */ /* 0x000fec0003800000 */
.L_x_44:
[----:B------:R-:W-:-:S04]  /*2e90*/  LOP3.LUT R0, R9, 0x80000000, R6, 0x48, !PT ;  /* 0x8000000009007812 */ /* 0x000fc800078e4806 */
[----:B------:R-:W-:Y:S01]  /*2ea0*/  LOP3.LUT R0, R0, 0x7f800000, RZ, 0xfc, !PT ;  /* 0x7f80000000007812 */ /* 0x000fe200078efcff */
[----:B------:R-:W-:Y:S06]  /*2eb0*/  BRA `(.L_x_47) ;  /* 0x0000000000147947 */ /* 0x000fec0003800000 */
.L_x_43:
[----:B------:R-:W-:Y:S01]  /*2ec0*/  LOP3.LUT R0, R9, 0x80000000, R6, 0x48, !PT ;  /* 0x8000000009007812 */ /* 0x000fe200078e4806 */
[----:B------:R-:W-:Y:S06]  /*2ed0*/  BRA `(.L_x_47) ;  /* 0x00000000000c7947 */ /* 0x000fec0003800000 */
.L_x_42:
[----:B------:R-:W0:Y:S01]  /*2ee0*/  MUFU.RSQ R0, -QNAN ;  /* 0xffc0000000007908 */ /* 0x000e220000001400 */
[----:B------:R-:W-:Y:S05]  /*2ef0*/  BRA `(.L_x_47) ;  /* 0x0000000000047947 */ /* 0x000fea0003800000 */
.L_x_41:
[----:B------:R-:W-:-:S07]  /*2f00*/  FADD.FTZ R0, R0, R3 ;  /* 0x0000000300007221 */ /* 0x000fce0000010000 */
.L_x_47:
[----:B------:R-:W-:-:S04]  /*2f10*/  HFMA2 R3, -RZ, RZ, 0, 0 ;  /* 0x00000000ff037431 */ /* 0x000fc800000001ff */
[----:B0-----:R-:W-:Y:S05]  /*2f20*/  RET.REL.NODEC R2 `(annealing_module) ;  /* 0xffffffd002347950 */ /* 0x001fea0003c3ffff */
.L_x_48:
        /* <DEDUP_REMOVED lines=13> */
.L_x_71:


//--------------------- .text.calculate_cut_val   --------------------------
	.section	.text.calculate_cut_val,"ax",@progbits
	.align	128
        .global         calculate_cut_val
        .type           calculate_cut_val,@function
        .size           calculate_cut_val,(.L_x_77 - calculate_cut_val)
        .other          calculate_cut_val,@"STO_CUDA_ENTRY STV_DEFAULT"
calculate_cut_val:
.text.calculate_cut_val:
[----:B------:R-:W-:Y:S01]  /*0000*/  LDC R1, c[0x0][0x37c] ;  /* 0x0000df00ff017b82 */ /* 0x000fe20000000800 */
[----:B------:R-:W0:Y:S07]  /*0010*/  S2R R0, SR_TID.Y ;  /* 0x0000000000007919 */ /* 0x000e2e0000002200 */
[----:B------:R-:W1:Y:S01]  /*0020*/  S2UR UR5, SR_CgaCtaId ;  /* 0x00000000000579c3 */ /* 0x000e620000008800 */
[----:B------:R-:W2:Y:S01]  /*0030*/  LDCU UR9, c[0x0][0x364] ;  /* 0x00006c80ff0977ac */ /* 0x000ea20008000800 */
[----:B------:R-:W-:Y:S01]  /*0040*/  BSSY.RECONVERGENT B1, `(.L_x_49) ;  /* 0x00000d4000017945 */ /* 0x000fe20003800200 */
[----:B------:R-:W-:Y:S01]  /*0050*/  UMOV UR4, 0x400 ;  /* 0x0000040000047882 */ /* 0x000fe20000000000 */
[----:B------:R-:W3:Y:S04]  /*0060*/  LDCU.64 UR10, c[0x0][0x358] ;  /* 0x00006b00ff0a77ac */ /* 0x000ee80008000a00 */
[----:B------:R-:W2:Y:S08]  /*0070*/  S2UR UR6, SR_CTAID.Y ;  /* 0x00000000000679c3 */ /* 0x000eb00000002600 */
[----:B------:R-:W4:Y:S01]  /*0080*/  LDC R11, c[0x0][0x380] ;  /* 0x0000e000ff0b7b82 */ /* 0x000f220000000800 */
[----:B-1----:R-:W-:-:S07]  /*0090*/  ULEA UR4, UR5, UR4, 0x18 ;  /* 0x0000000405047291 */ /* 0x002fce000f8ec0ff */
[----:B------:R-:W1:Y:S01]  /*00a0*/  LDC R3, c[0x0][0x374] ;  /* 0x0000dd00ff037b82 */ /* 0x000e620000000800 */
[C---:B0-----:R-:W-:Y:S01]  /*00b0*/  LEA R2, R0.reuse, UR4, 0x2 ;  /* 0x0000000400027c11 */ /* 0x041fe2000f8e10ff */
[----:B--2---:R-:W-:Y:S01]  /*00c0*/  UIMAD UR4, UR6, UR9, URZ ;  /* 0x00000009060472a4 */ /* 0x004fe2000f8e02ff */
[----:B------:R-:W0:Y:S03]  /*00d0*/  LDCU.64 UR6, c[0x0][0x388] ;  /* 0x00007100ff0677ac */ /* 0x000e260008000a00 */
[----:B------:R2:W-:Y:S02]  /*00e0*/  STS [R2], RZ ;  /* 0x000000ff02007388 */ /* 0x0005e40000000800 */
[----:B------:R-:W-:-:S04]  /*00f0*/  IADD3 R4, PT, PT, R0, UR4, RZ ;  /* 0x0000000400047c10 */ /* 0x000fc8000fffe0ff */
[----:B----4-:R-:W-:-:S13]  /*0100*/  ISETP.GE.AND P0, PT, R4, R11, PT ;  /* 0x0000000b0400720c */ /* 0x010fda0003f06270 */
[----:B0-23--:R-:W-:Y:S05]  /*0110*/  @P0 BRA `(.L_x_50) ;  /* 0x0000000c00180947 */ /* 0x00dfea0003800000 */
[----:B------:R-:W-:Y:S01]  /*0120*/  ULOP3.LUT UR5, URZ, UR4, URZ, 0x33, !UPT ;  /* 0x00000004ff057292 */ /* 0x000fe2000f8e33ff */
[----:B-1----:R-:W-:Y:S02]  /*0130*/  IMAD R3, R3, UR9, RZ ;  /* 0x0000000903037c24 */ /* 0x002fe4000f8e02ff */
[----:B------:R-:W-:Y:S01]  /*0140*/  HFMA2 R6, -RZ, RZ, 0, 0 ;  /* 0x00000000ff067431 */ /* 0x000fe200000001ff */
[----:B------:R-:W-:Y:S02]  /*0150*/  IADD3 R5, PT, PT, R11, 0x1, RZ ;  /* 0x000000010b057810 */ /* 0x000fe40007ffe0ff */
[----:B------:R-:W-:Y:S02]  /*0160*/  PRMT R7, RZ, 0x7610, R7 ;  /* 0x00007610ff077816 */ /* 0x000fe40000000007 */
[----:B------:R-:W-:Y:S02]  /*0170*/  MOV R19, RZ ;  /* 0x000000ff00137202 */ /* 0x000fe40000000f00 */
[----:B------:R-:W-:-:S02]  /*0180*/  PRMT R8, RZ, 0x7610, R8 ;  /* 0x00007610ff087816 */ /* 0x000fc40000000008 */
[----:B------:R-:W-:Y:S02]  /*0190*/  IADD3 R11, PT, PT, -R0, UR5, R11 ;  /* 0x00000005000b7c10 */ /* 0x000fe4000fffe10b */
[----:B------:R-:W-:-:S07]  /*01a0*/  IADD3 R10, PT, PT, -R3, RZ, RZ ;  /* 0x000000ff030a7210 */ /* 0x000fce0007ffe1ff */
.L_x_63:
[----:B0-----:R-:W0:Y:S01]  /*01b0*/  LDC R9, c[0x0][0x380] ;  /* 0x0000e000ff097b82 */ /* 0x001e220000000800 */
[----:B------:R-:W-:Y:S01]  /*01c0*/  IADD3 R21, PT, PT, R4, 0x1, RZ ;  /* 0x0000000104157810 */ /* 0x000fe20007ffe0ff */
[----:B------:R-:W-:Y:S03]  /*01d0*/  BSSY.RECONVERGENT B0, `(.L_x_51) ;  /* 0x00000b4000007945 */ /* 0x000fe60003800200 */
[----:B0-----:R-:W-:-:S13]  /*01e0*/  ISETP.GE.AND P0, PT, R21, R9, PT ;  /* 0x000000091500720c */ /* 0x001fda0003f06270 */
[----:B-----5:R-:W-:Y:S05]  /*01f0*/  @P0 BRA `(.L_x_52) ;  /* 0x0000000800c40947 */ /* 0x020fea0003800000 */
[----:B------:R-:W0:Y:S02]  /*0200*/  LDC.64 R12, c[0x0][0x390] ;  /* 0x0000e400ff0c7b82 */ /* 0x000e240000000a00 */
[----:B0-----:R-:W-:-:S05]  /*0210*/  IMAD.WIDE.U32 R14, R4, 0x4, R12 ;  /* 0x00000004040e7825 */ /* 0x001fca00078e000c */
[----:B------:R0:W5:Y:S01]  /*0220*/  LDG.E R18, desc[UR10][R14.64] ;  /* 0x0000000a0e127981 */ /* 0x000162000c1e1900 */
[----:B------:R-:W-:Y:S01]  /*0230*/  IADD3 R20, PT, PT, -R3, RZ, RZ ;  /* 0x000000ff03147210 */ /* 0x000fe20007ffe1ff */
[----:B------:R-:W-:Y:S04]  /*0240*/  BSSY.RECONVERGENT B2, `(.L_x_53) ;  /* 0x000004f000027945 */ /* 0x000fe80003800200 */
[----:B------:R-:W-:-:S05]  /*0250*/  IMAD R20, R6, R20, R11 ;  /* 0x0000001406147224 */ /* 0x000fca00078e020b */
[----:B------:R-:W-:-:S04]  /*0260*/  IADD3 R16, PT, PT, R20, -0x1, RZ ;  /* 0xffffffff14107810 */ /* 0x000fc80007ffe0ff */
[----:B------:R-:W-:-:S13]  /*0270*/  ISETP.GE.U32.AND P0, PT, R16, 0x7, PT ;  /* 0x000000071000780c */ /* 0x000fda0003f06070 */
[----:B0-----:R-:W-:Y:S05]  /*0280*/  @!P0 BRA `(.L_x_54) ;  /* 0x0000000400288947 */ /* 0x001fea0003800000 */
[----:B------:R-:W-:Y:S01]  /*0290*/  IADD3 R16, P0, PT, R14, 0x10, RZ ;  /* 0x000000100e107810 */ /* 0x000fe20007f1e0ff */
[----:B------:R-:W-:Y:S01]  /*02a0*/  BSSY.RECONVERGENT B3, `(.L_x_55) ;  /* 0x0000047000037945 */ /* 0x000fe20003800200 */
[----:B------:R-:W-:Y:S01]  /*02b0*/  LOP3.LUT R22, R20, 0xfffffff8, RZ, 0xc0, !PT ;  /* 0xfffffff814167812 */ /* 0x000fe200078ec0ff */
[-C--:B------:R-:W-:Y:S01]  /*02c0*/  IMAD R25, R5, R4.reuse, 0x1 ;  /* 0x0000000105197424 */ /* 0x080fe200078e0204 */
[----:B------:R-:W-:Y:S02]  /*02d0*/  IADD3.X R17, PT, PT, RZ, R15, RZ, P0, !PT ;  /* 0x0000000fff117210 */ /* 0x000fe400007fe4ff */
[----:B------:R-:W-:Y:S02]  /*02e0*/  MOV R21, R4 ;  /* 0x0000000400157202 */ /* 0x000fe40000000f00 */
[----:B------:R-:W-:-:S07]  /*02f0*/  IADD3 R22, PT, PT, -R22, RZ, RZ ;  /* 0x000000ff16167210 */ /* 0x000fce0007ffe1ff */
.L_x_56:
[C---:B------:R-:W-:Y:S01]  /*0300*/  IADD3 R14, P0, PT, R25.reuse, UR6, RZ ;  /* 0x00000006190e7c10 */ /* 0x040fe2000ff1e0ff */
[----:B------:R-:W2:Y:S03]  /*0310*/  LDG.E R29, desc[UR10][R16.64+-0xc] ;  /* 0xfffff40a101d7981 */ /* 0x000ea6000c1e1900 */
[----:B------:R-:W-:Y:S01]  /*0320*/  LEA.HI.X.SX32 R15, R25, UR7, 0x1, P0 ;  /* 0x00000007190f7c11 */ /* 0x000fe200080f0eff */
[----:B------:R-:W3:Y:S04]  /*0330*/  LDG.E R23, desc[UR10][R16.64+-0x8] ;  /* 0xfffff80a10177981 */ /* 0x000ee8000c1e1900 */
[----:B------:R-:W4:Y:S04]  /*0340*/  LDG.E.S8 R27, desc[UR10][R14.64] ;  /* 0x0000000a0e1b7981 */ /* 0x000f28000c1e1300 */
[----:B------:R-:W3:Y:S04]  /*0350*/  LDG.E.S8 R24, desc[UR10][R14.64+0x1] ;  /* 0x0000010a0e187981 */ /* 0x000ee8000c1e1300 */
[----:B------:R-:W3:Y:S01]  /*0360*/  LDG.E.S8 R28, desc[UR10][R14.64+0x2] ;  /* 0x0000020a0e1c7981 */ /* 0x000ee2000c1e1300 */
[----:B--2--5:R-:W-:Y:S01]  /*0370*/  IMAD R29, R18, R29, RZ ;  /* 0x0000001d121d7224 */ /* 0x024fe200078e02ff */
[----:B----4-:R-:W0:Y:S04]  /*0380*/  I2F.S16 R26, R27 ;  /* 0x0000001b001a7306 */ /* 0x010e280000101400 */
[----:B------:R-:W-:-:S05]  /*0390*/  I2FP.F32.S32 R29, R29 ;  /* 0x0000001d001d7245 */ /* 0x000fca0000201400 */
[----:B------:R-:W-:Y:S01]  /*03a0*/  FADD R29, -R29, 1 ;  /* 0x3f8000001d1d7421 */ /* 0x000fe20000000100 */
[----:B---3--:R-:W-:-:S03]  /*03b0*/  IMAD R23, R18, R23, RZ ;  /* 0x0000001712177224 */ /* 0x008fc600078e02ff */
[----:B0-----:R-:W-:Y:S02]  /*03c0*/  FFMA R26, R26, -R29, R19 ;  /* 0x8000001d1a1a7223 */ /* 0x001fe40000000013 */
[----:B------:R0:W1:Y:S01]  /*03d0*/  I2F.S16 R19, R24 ;  /* 0x0000001800137306 */ /* 0x0000620000101400 */
[----:B------:R-:W-:Y:S01]  /*03e0*/  I2FP.F32.S32 R23, R23 ;  /* 0x0000001700177245 */ /* 0x000fe20000201400 */
[----:B------:R-:W2:Y:S04]  /*03f0*/  LDG.E R29, desc[UR10][R16.64+-0x4] ;  /* 0xfffffc0a101d7981 */ /* 0x000ea8000c1e1900 */
[----:B------:R-:W-:Y:S02]  /*0400*/  FADD R23, -R23, 1 ;  /* 0x3f80000017177421 */ /* 0x000fe40000000100 */
[----:B------:R-:W3:Y:S01]  /*0410*/  I2F.S16 R27, R28 ;  /* 0x0000001c001b7306 */ /* 0x000ee20000101400 */
[----:B0-----:R-:W4:Y:S01]  /*0420*/  LDG.E.S8 R24, desc[UR10][R14.64+0x5] ;  /* 0x0000050a0e187981 */ /* 0x001f22000c1e1300 */
[----:B-1----:R-:W-:-:S03]  /*0430*/  FFMA R26, R19, -R23, R26 ;  /* 0x80000017131a7223 */ /* 0x002fc6000000001a */
[----:B------:R-:W3:Y:S04]  /*0440*/  LDG.E.S8 R23, desc[UR10][R14.64+0x3] ;  /* 0x0000030a0e177981 */ /* 0x000ee8000c1e1300 */
[----:B------:R-:W4:Y:S01]  /*0450*/  LDG.E R19, desc[UR10][R16.64] ;  /* 0x0000000a10137981 */ /* 0x000f22000c1e1900 */
[----:B--2---:R-:W-:-:S05]  /*0460*/  IMAD R29, R18, R29, RZ ;  /* 0x0000001d121d7224 */ /* 0x004fca00078e02ff */
[----:B------:R-:W-:Y:S01]  /*0470*/  I2FP.F32.S32 R29, R29 ;  /* 0x0000001d001d7245 */ /* 0x000fe20000201400 */
[----:B---3--:R-:W0:Y:S01]  /*0480*/  I2F.S16 R23, R23 ;  /* 0x0000001700177306 */ /* 0x008e220000101400 */
[----:B----4-:R-:W-:-:S03]  /*0490*/  IMAD R19, R18, R19, RZ ;  /* 0x0000001312137224 */ /* 0x010fc600078e02ff */
[----:B------:R-:W-:Y:S02]  /*04a0*/  FADD R29, -R29, 1 ;  /* 0x3f8000001d1d7421 */ /* 0x000fe40000000100 */
[----:B------:R-:W-:Y:S02]  /*04b0*/  I2FP.F32.S32 R19, R19 ;  /* 0x0000001300137245 */ /* 0x000fe40000201400 */
[----:B------:R-:W-:Y:S02]  /*04c0*/  FFMA R26, R27, -R29, R26 ;  /* 0x8000001d1b1a7223 */ /* 0x000fe4000000001a */
[----:B------:R-:W2:Y:S01]  /*04d0*/  LDG.E.S8 R27, desc[UR10][R14.64+0x4] ;  /* 0x0000040a0e1b7981 */ /* 0x000ea2000c1e1300 */
[----:B------:R-:W-:-:S03]  /*04e0*/  FADD R19, -R19, 1 ;  /* 0x3f80000013137421 */ /* 0x000fc60000000100 */
[----:B------:R-:W3:Y:S01]  /*04f0*/  LDG.E R29, desc[UR10][R16.64+0x4] ;  /* 0x0000040a101d7981 */ /* 0x000ee2000c1e1900 */
[----:B0-----:R-:W-:-:S03]  /*0500*/  FFMA R26, R23, -R19, R26 ;  /* 0x80000013171a7223 */ /* 0x001fc6000000001a */
[----:B------:R-:W4:Y:S01]  /*0510*/  LDG.E R19, desc[UR10][R16.64+0x8] ;  /* 0x0000080a10137981 */ /* 0x000f22000c1e1900 */
[----:B------:R-:W-:Y:S08]  /*0520*/  I2F.S16 R23, R24 ;  /* 0x0000001800177306 */ /* 0x000ff00000101400 */
[----:B--2---:R-:W0:Y:S01]  /*0530*/  I2F.S16 R27, R27 ;  /* 0x0000001b001b7306 */ /* 0x004e220000101400 */
[----:B---3--:R-:W-:-:S02]  /*0540*/  IMAD R29, R18, R29, RZ ;  /* 0x0000001d121d7224 */ /* 0x008fc400078e02ff */
[----:B----4-:R-:W-:-:S03]  /*0550*/  IMAD R19, R18, R19, RZ ;  /* 0x0000001312137224 */ /* 0x010fc600078e02ff */
[----:B------:R-:W-:Y:S02]  /*0560*/  I2FP.F32.S32 R29, R29 ;  /* 0x0000001d001d7245 */ /* 0x000fe40000201400 */
[----:B------:R-:W-:-:S03]  /*0570*/  I2FP.F32.S32 R19, R19 ;  /* 0x0000001300137245 */ /* 0x000fc60000201400 */
[----:B------:R-:W-:-:S04]  /*0580*/  FADD R29, -R29, 1 ;  /* 0x3f8000001d1d7421 */ /* 0x000fc80000000100 */
[----:B0-----:R-:W-:Y:S01]  /*0590*/  FFMA R26, R27, -R29, R26 ;  /* 0x8000001d1b1a7223 */ /* 0x001fe2000000001a */
[----:B------:R-:W-:Y:S01]  /*05a0*/  FADD R19, -R19, 1 ;  /* 0x3f80000013137421 */ /* 0x000fe20000000100 */
[----:B------:R-:W2:Y:S03]  /*05b0*/  LDG.E.S8 R27, desc[UR10][R14.64+0x7] ;  /* 0x0000070a0e1b7981 */ /* 0x000ea6000c1e1300 */
[----:B------:R-:W-:Y:S01]  /*05c0*/  FFMA R19, R23, -R19, R26 ;  /* 0x8000001317137223 */ /* 0x000fe2000000001a */
[----:B------:R-:W3:Y:S04]  /*05d0*/  LDG.E R29, desc[UR10][R16.64+0x10] ;  /* 0x0000100a101d7981 */ /* 0x000ee8000c1e1900 */
[----:B------:R0:W4:Y:S04]  /*05e0*/  LDG.E R23, desc[UR10][R16.64+0xc] ;  /* 0x00000c0a10177981 */ /* 0x000128000c1e1900 */
[----:B------:R-:W2:Y:S01]  /*05f0*/  LDG.E.S8 R26, desc[UR10][R14.64+0x6] ;  /* 0x0000060a0e1a7981 */ /* 0x000ea2000c1e1300 */
[----:B------:R-:W-:-:S04]  /*0600*/  IADD3 R22, PT, PT, R22, 0x8, RZ ;  /* 0x0000000816167810 */ /* 0x000fc80007ffe0ff */
[----:B------:R-:W-:Y:S02]  /*0610*/  ISETP.NE.AND P0, PT, R22, RZ, PT ;  /* 0x000000ff1600720c */ /* 0x000fe40003f05270 */
[----:B0-----:R-:W-:Y:S02]  /*0620*/  IADD3 R16, P1, PT, R16, 0x20, RZ ;  /* 0x0000002010107810 */ /* 0x001fe40007f3e0ff */
[----:B------:R-:W-:Y:S02]  /*0630*/  IADD3 R21, PT, PT, R21, 0x8, RZ ;  /* 0x0000000815157810 */ /* 0x000fe40007ffe0ff */
[----:B------:R-:W-:Y:S02]  /*0640*/  IADD3.X R17, PT, PT, RZ, R17, RZ, P1, !PT ;  /* 0x00000011ff117210 */ /* 0x000fe40000ffe4ff */
[----:B------:R-:W-:Y:S01]  /*0650*/  IADD3 R25, PT, PT, R25, 0x8, RZ ;  /* 0x0000000819197810 */ /* 0x000fe20007ffe0ff */
[C---:B----4-:R-:W-:Y:S01]  /*0660*/  IMAD R23, R18.reuse, R23, RZ ;  /* 0x0000001712177224 */ /* 0x050fe200078e02ff */
[----:B--2---:R-:W0:Y:S04]  /*0670*/  I2F.S16 R26, R26 ;  /* 0x0000001a001a7306 */ /* 0x004e280000101400 */
[----:B------:R-:W-:Y:S01]  /*0680*/  I2FP.F32.S32 R24, R23 ;  /* 0x0000001700187245 */ /* 0x000fe20000201400 */
[----:B---3--:R-:W-:-:S03]  /*0690*/  IMAD R29, R18, R29, RZ ;  /* 0x0000001d121d7224 */ /* 0x008fc600078e02ff */
[----:B------:R-:W1:Y:S02]  /*06a0*/  I2F.S16 R23, R27 ;  /* 0x0000001b00177306 */ /* 0x000e640000101400 */
[----:B------:R-:W-:Y:S01]  /*06b0*/  I2FP.F32.S32 R29, R29 ;  /* 0x0000001d001d7245 */ /* 0x000fe20000201400 */
[----:B------:R-:W-:-:S04]  /*06c0*/  FADD R24, -R24, 1 ;  /* 0x3f80000018187421 */ /* 0x000fc80000000100 */
[----:B------:R-:W-:Y:S01]  /*06d0*/  FADD R29, -R29, 1 ;  /* 0x3f8000001d1d7421 */ /* 0x000fe20000000100 */
[----:B0-----:R-:W-:-:S04]  /*06e0*/  FFMA R24, R26, -R24, R19 ;  /* 0x800000181a187223 */ /* 0x001fc80000000013 */
[----:B-1----:R-:W-:Y:S01]  /*06f0*/  FFMA R19, R23, -R29, R24 ;  /* 0x8000001d17137223 */ /* 0x002fe20000000018 */
[----:B------:R-:W-:Y:S06]  /*0700*/  @P0 BRA `(.L_x_56) ;  /* 0xfffffff800fc0947 */ /* 0x000fec000383ffff */
[----:B------:R-:W-:Y:S05]  /*0710*/  BSYNC.RECONVERGENT B3 ;  /* 0x0000000000037941 */ /* 0x000fea0003800200 */
.L_x_55:
[----:B------:R-:W-:-:S07]  /*0720*/  IADD3 R21, PT, PT, R21, 0x1, RZ ;  /* 0x0000000115157810 */ /* 0x000fce0007ffe0ff */
.L_x_54:
[----:B------:R-:W-:Y:S05]  /*0730*/  BSYNC.RECONVERGENT B2 ;  /* 0x0000000000027941 */ /* 0x000fea0003800200 */
.L_x_53:
[----:B------:R-:W-:Y:S01]  /*0740*/  LOP3.LUT P0, RZ, R20, 0x7, RZ, 0xc0, !PT ;  /* 0x0000000714ff7812 */ /* 0x000fe2000780c0ff */
[----:B------:R-:W-:-:S12]  /*0750*/  BSSY.RECONVERGENT B2, `(.L_x_57) ;  /* 0x000005a000027945 */ /* 0x000fd80003800200 */
[----:B------:R-:W-:Y:S05]  /*0760*/  @!P0 BRA `(.L_x_58) ;  /* 0x0000000400608947 */ /* 0x000fea0003800000 */
[----:B------:R-:W-:Y:S01]  /*0770*/  PRMT R23, R11, 0x9910, RZ ;  /* 0x000099100b177816 */ /* 0x000fe200000000ff */
[----:B------:R-:W-:Y:S01]  /*0780*/  BSSY.RECONVERGENT B3, `(.L_x_59) ;  /* 0x000002b000037945 */ /* 0x000fe20003800200 */
[----:B------:R-:W-:Y:S02]  /*0790*/  PRMT R20, R10, 0x9910, RZ ;  /* 0x000099100a147816 */ /* 0x000fe400000000ff */
[----:B------:R-:W-:-:S05]  /*07a0*/  PRMT R14, R8, 0x9910, RZ ;  /* 0x00009910080e7816 */ /* 0x000fca00000000ff */
[----:B------:R-:W-:-:S05]  /*07b0*/  IMAD R14, R20, R14, R23 ;  /* 0x0000000e140e7224 */ /* 0x000fca00078e0217 */
[----:B------:R-:W-:-:S04]  /*07c0*/  LOP3.LUT R14, R14, 0x7, RZ, 0xc0, !PT ;  /* 0x000000070e0e7812 */ /* 0x000fc800078ec0ff */
[C---:B------:R-:W-:Y:S02]  /*07d0*/  IADD3 R15, PT, PT, R14.reuse, -0x1, RZ ;  /* 0xffffffff0e0f7810 */ /* 0x040fe40007ffe0ff */
[----:B------:R-:W-:Y:S02]  /*07e0*/  LOP3.LUT P0, RZ, R14, 0x3, RZ, 0xc0, !PT ;  /* 0x000000030eff7812 */ /* 0x000fe4000780c0ff */
[----:B------:R-:W-:-:S13]  /*07f0*/  ISETP.GE.U32.AND P1, PT, R15, 0x3, PT ;  /* 0x000000030f00780c */ /* 0x000fda0003f26070 */
[----:B------:R-:W-:Y:S05]  /*0800*/  @!P1 BRA `(.L_x_60) ;  /* 0x0000000000889947 */ /* 0x000fea0003800000 */
[----:B------:R-:W0:Y:S01]  /*0810*/  LDCU.64 UR12, c[0x0][0x388] ;  /* 0x00007100ff0c77ac */ /* 0x000e220008000a00 */
[----:B------:R-:W-:Y:S02]  /*0820*/  IMAD R15, R4, R9, R21 ;  /* 0x00000009040f7224 */ /* 0x000fe400078e0215 */
[----:B------:R-:W-:-:S05]  /*0830*/  IMAD.WIDE.U32 R16, R21, 0x4, R12 ;  /* 0x0000000415107825 */ /* 0x000fca00078e000c */
[----:B------:R-:W2:Y:S04]  /*0840*/  LDG.E R25, desc[UR10][R16.64] ;  /* 0x0000000a10197981 */ /* 0x000ea8000c1e1900 */
[----:B------:R-:W3:Y:S04]  /*0850*/  LDG.E R29, desc[UR10][R16.64+0x4] ;  /* 0x0000040a101d7981 */ /* 0x000ee8000c1e1900 */
[----:B------:R-:W4:Y:S01]  /*0860*/  LDG.E R27, desc[UR10][R16.64+0xc] ;  /* 0x00000c0a101b7981 */ /* 0x000f22000c1e1900 */
[----:B0-----:R-:W-:-:S04]  /*0870*/  IADD3 R14, P1, PT, R15, UR12, RZ ;  /* 0x0000000c0f0e7c10 */ /* 0x001fc8000ff3e0ff */
[----:B------:R-:W-:-:S05]  /*0880*/  LEA.HI.X.SX32 R15, R15, UR13, 0x1, P1 ;  /* 0x0000000d0f0f7c11 */ /* 0x000fca00088f0eff */
[----:B------:R-:W3:Y:S04]  /*0890*/  LDG.E.S8 R24, desc[UR10][R14.64] ;  /* 0x0000000a0e187981 */ /* 0x000ee8000c1e1300 */
[----:B------:R-:W4:Y:S04]  /*08a0*/  LDG.E.S8 R28, desc[UR10][R14.64+0x1] ;  /* 0x0000010a0e1c7981 */ /* 0x000f28000c1e1300 */
[----:B------:R-:W4:Y:S04]  /*08b0*/  LDG.E.S8 R22, desc[UR10][R14.64+0x2] ;  /* 0x0000020a0e167981 */ /* 0x000f28000c1e1300 */
[----:B------:R-:W4:Y:S01]  /*08c0*/  LDG.E.S8 R26, desc[UR10][R14.64+0x3] ;  /* 0x0000030a0e1a7981 */ /* 0x000f22000c1e1300 */
[----:B--2--5:R-:W-:-:S05]  /*08d0*/  IMAD R25, R18, R25, RZ ;  /* 0x0000001912197224 */ /* 0x024fca00078e02ff */
[----:B------:R-:W-:Y:S01]  /*08e0*/  I2FP.F32.S32 R25, R25 ;  /* 0x0000001900197245 */ /* 0x000fe20000201400 */
[----:B---3--:R-:W0:Y:S04]  /*08f0*/  I2F.S16 R24, R24 ;  /* 0x0000001800187306 */ /* 0x008e280000101400 */
[----:B------:R-:W-:-:S04]  /*0900*/  FADD R25, -R25, 1 ;  /* 0x3f80000019197421 */ /* 0x000fc80000000100 */
[----:B0-----:R-:W-:Y:S02]  /*0910*/  FFMA R19, R24, -R25, R19 ;  /* 0x8000001918137223 */ /* 0x001fe40000000013 */
[----:B------:R-:W2:Y:S01]  /*0920*/  LDG.E R25, desc[UR10][R16.64+0x8] ;  /* 0x0000080a10197981 */ /* 0x000ea2000c1e1900 */
[----:B----4-:R-:W0:Y:S01]  /*0930*/  I2F.S16 R24, R28 ;  /* 0x0000001c00187306 */ /* 0x010e220000101400 */
[C---:B------:R-:W-:Y:S02]  /*0940*/  IMAD R29, R18.reuse, R29, RZ ;  /* 0x0000001d121d7224 */ /* 0x040fe400078e02ff */
[----:B------:R-:W-:-:S03]  /*0950*/  IMAD R27, R18, R27, RZ ;  /* 0x0000001b121b7224 */ /* 0x000fc600078e02ff */
[----:B------:R-:W-:Y:S02]  /*0960*/  I2FP.F32.S32 R29, R29 ;  /* 0x0000001d001d7245 */ /* 0x000fe40000201400 */
[----:B------:R-:W1:Y:S03]  /*0970*/  I2F.S16 R22, R22 ;  /* 0x0000001600167306 */ /* 0x000e660000101400 */
[----:B------:R-:W-:-:S05]  /*0980*/  FADD R29, -R29, 1 ;  /* 0x3f8000001d1d7421 */ /* 0x000fca0000000100 */
[----:B------:R-:W3:Y:S01]  /*0990*/  I2F.S16 R26, R26 ;  /* 0x0000001a001a7306 */ /* 0x000ee20000101400 */
[----:B------:R-:W-:Y:S01]  /*09a0*/  I2FP.F32.S32 R27, R27 ;  /* 0x0000001b001b7245 */ /* 0x000fe20000201400 */
[----:B0-----:R-:W-:-:S04]  /*09b0*/  FFMA R19, R24, -R29, R19 ;  /* 0x8000001d18137223 */ /* 0x001fc80000000013 */
[----:B------:R-:W-:Y:S01]  /*09c0*/  FADD R27, -R27, 1 ;  /* 0x3f8000001b1b7421 */ /* 0x000fe20000000100 */
[----:B------:R-:W-:Y:S01]  /*09d0*/  IADD3 R21, PT, PT, R21, 0x4, RZ ;  /* 0x0000000415157810 */ /* 0x000fe20007ffe0ff */
[----:B--2---:R-:W-:-:S05]  /*09e0*/  IMAD R25, R18, R25, RZ ;  /* 0x0000001912197224 */ /* 0x004fca00078e02ff */
[----:B------:R-:W-:-:S05]  /*09f0*/  I2FP.F32.S32 R25, R25 ;  /* 0x0000001900197245 */ /* 0x000fca0000201400 */
[----:B------:R-:W-:-:S04]  /*0a00*/  FADD R25, -R25, 1 ;  /* 0x3f80000019197421 */ /* 0x000fc80000000100 */
[----:B-1----:R-:W-:-:S04]  /*0a10*/  FFMA R19, R22, -R25, R19 ;  /* 0x8000001916137223 */ /* 0x002fc80000000013 */
[----:B---3--:R-:W-:-:S07]  /*0a20*/  FFMA R19, R26, -R27, R19 ;  /* 0x8000001b1a137223 */ /* 0x008fce0000000013 */
.L_x_60:
[----:B------:R-:W-:Y:S05]  /*0a30*/  BSYNC.RECONVERGENT B3 ;  /* 0x0000000000037941 */ /* 0x000fea0003800200 */
.L_x_59:
[----:B------:R-:W-:Y:S05]  /*0a40*/  @!P0 BRA `(.L_x_58) ;  /* 0x0000000000a88947 */ /* 0x000fea0003800000 */
[----:B------:R-:W-:Y:S01]  /*0a50*/  PRMT R14, R7, 0x9910, RZ ;  /* 0x00009910070e7816 */ /* 0x000fe200000000ff */
[----:B------:R-:W-:Y:S04]  /*0a60*/  BSSY.RECONVERGENT B3, `(.L_x_61) ;  /* 0x000001b000037945 */ /* 0x000fe80003800200 */
[----:B------:R-:W-:-:S05]  /*0a70*/  IMAD R14, R20, R14, R23 ;  /* 0x0000000e140e7224 */ /* 0x000fca00078e0217 */
[C---:B------:R-:W-:Y:S02]  /*0a80*/  LOP3.LUT R15, R14.reuse, 0x3, RZ, 0xc0, !PT ;  /* 0x000000030e0f7812 */ /* 0x040fe400078ec0ff */
[----:B------:R-:W-:Y:S02]  /*0a90*/  LOP3.LUT R14, R14, 0x1, RZ, 0xc0, !PT ;  /* 0x000000010e0e7812 */ /* 0x000fe400078ec0ff */
[----:B------:R-:W-:Y:S02]  /*0aa0*/  ISETP.NE.AND P1, PT, R15, 0x1, PT ;  /* 0x000000010f00780c */ /* 0x000fe40003f25270 */
[----:B------:R-:W-:-:S11]  /*0ab0*/  ISETP.NE.U32.AND P0, PT, R14, 0x1, PT ;  /* 0x000000010e00780c */ /* 0x000fd60003f05070 */
[----:B------:R-:W-:Y:S05]  /*0ac0*/  @!P1 BRA `(.L_x_62) ;  /* 0x0000000000509947 */ /* 0x000fea0003800000 */
[----:B------:R-:W0:Y:S01]  /*0ad0*/  LDCU.64 UR12, c[0x0][0x388] ;  /* 0x00007100ff0c77ac */ /* 0x000e220008000a00 */
[----:B------:R-:W-:Y:S02]  /*0ae0*/  IMAD R15, R4, R9, R21 ;  /* 0x00000009040f7224 */ /* 0x000fe400078e0215 */
[----:B------:R-:W-:-:S05]  /*0af0*/  IMAD.WIDE.U32 R16, R21, 0x4, R12 ;  /* 0x0000000415107825 */ /* 0x000fca00078e000c */
[----:B------:R-:W2:Y:S04]  /*0b00*/  LDG.E R23, desc[UR10][R16.64] ;  /* 0x0000000a10177981 */ /* 0x000ea8000c1e1900 */
[----:B------:R-:W3:Y:S01]  /*0b10*/  LDG.E R25, desc[UR10][R16.64+0x4] ;  /* 0x0000040a10197981 */ /* 0x000ee2000c1e1900 */
[----:B0-----:R-:W-:-:S04]  /*0b20*/  IADD3 R14, P1, PT, R15, UR12, RZ ;  /* 0x0000000c0f0e7c10 */ /* 0x001fc8000ff3e0ff */
[----:B------:R-:W-:-:S05]  /*0b30*/  LEA.HI.X.SX32 R15, R15, UR13, 0x1, P1 ;  /* 0x0000000d0f0f7c11 */ /* 0x000fca00088f0eff */
[----:B------:R-:W4:Y:S04]  /*0b40*/  LDG.E.S8 R20, desc[UR10][R14.64] ;  /* 0x0000000a0e147981 */ /* 0x000f28000c1e1300 */
[----:B------:R-:W4:Y:S01]  /*0b50*/  LDG.E.S8 R22, desc[UR10][R14.64+0x1] ;  /* 0x0000010a0e167981 */ /* 0x000f22000c1e1300 */
[----:B------:R-:W-:Y:S01]  /*0b60*/  IADD3 R21, PT, PT, R21, 0x2, RZ ;  /* 0x0000000215157810 */ /* 0x000fe20007ffe0ff */
[C---:B--2--5:R-:W-:Y:S02]  /*0b70*/  IMAD R23, R18.reuse, R23, RZ ;  /* 0x0000001712177224 */ /* 0x064fe400078e02ff */
[----:B---3--:R-:W-:-:S03]  /*0b80*/  IMAD R25, R18, R25, RZ ;  /* 0x0000001912197224 */ /* 0x008fc600078e02ff */
[----:B------:R-:W-:Y:S02]  /*0b90*/  I2FP.F32.S32 R23, R23 ;  /* 0x0000001700177245 */ /* 0x000fe40000201400 */
[----:B------:R-:W-:Y:S01]  /*0ba0*/  I2FP.F32.S32 R25, R25 ;  /* 0x0000001900197245 */ /* 0x000fe20000201400 */
[----:B----4-:R-:W0:Y:S02]  /*0bb0*/  I2F.S16 R20, R20 ;  /* 0x0000001400147306 */ /* 0x010e240000101400 */
[----:B------:R-:W-:-:S06]  /*0bc0*/  FADD R23, -R23, 1 ;  /* 0x3f80000017177421 */ /* 0x000fcc0000000100 */
[----:B------:R-:W1:Y:S01]  /*0bd0*/  I2F.S16 R22, R22 ;  /* 0x0000001600167306 */ /* 0x000e620000101400 */
[----:B------:R-:W-:Y:S01]  /*0be0*/  FADD R25, -R25, 1 ;  /* 0x3f80000019197421 */ /* 0x000fe20000000100 */
[----:B0-----:R-:W-:-:S04]  /*0bf0*/  FFMA R19, R20, -R23, R19 ;  /* 0x8000001714137223 */ /* 0x001fc80000000013 */
[----:B-1----:R-:W-:-:S07]  /*0c00*/  FFMA R19, R22, -R25, R19 ;  /* 0x8000001916137223 */ /* 0x002fce0000000013 */
.L_x_62:
[----:B------:R-:W-:Y:S05]  /*0c10*/  BSYNC.RECONVERGENT B3 ;  /* 0x0000000000037941 */ /* 0x000fea0003800200 */
.L_x_61:
[----:B------:R-:W-:Y:S05]  /*0c20*/  @P0 BRA `(.L_x_58) ;  /* 0x0000000000300947 */ /* 0x000fea0003800000 */
[----:B------:R-:W0:Y:S01]  /*0c30*/  LDCU.64 UR12, c[0x0][0x388] ;  /* 0x00007100ff0c77ac */ /* 0x000e220008000a00 */
[----:B------:R-:W-:Y:S02]  /*0c40*/  IMAD R15, R4, R9, R21 ;  /* 0x00000009040f7224 */ /* 0x000fe400078e0215 */
[----:B------:R-:W-:-:S06]  /*0c50*/  IMAD.WIDE.U32 R12, R21, 0x4, R12 ;  /* 0x00000004150c7825 */ /* 0x000fcc00078e000c */
[----:B------:R-:W2:Y:S01]  /*0c60*/  LDG.E R13, desc[UR10][R12.64] ;  /* 0x0000000a0c0d7981 */ /* 0x000ea2000c1e1900 */
[----:B0-----:R-:W-:-:S04]  /*0c70*/  IADD3 R14, P0, PT, R15, UR12, RZ ;  /* 0x0000000c0f0e7c10 */ /* 0x001fc8000ff1e0ff */
[----:B------:R-:W-:-:S05]  /*0c80*/  LEA.HI.X.SX32 R15, R15, UR13, 0x1, P0 ;  /* 0x0000000d0f0f7c11 */ /* 0x000fca00080f0eff */
[----:B------:R-:W3:Y:S01]  /*0c90*/  LDG.E.S8 R14, desc[UR10][R14.64] ;  /* 0x0000000a0e0e7981 */ /* 0x000ee2000c1e1300 */
[----:B--2--5:R-:W-:-:S05]  /*0ca0*/  IMAD R18, R18, R13, RZ ;  /* 0x0000000d12127224 */ /* 0x024fca00078e02ff */
[----:B------:R-:W-:Y:S01]  /*0cb0*/  I2FP.F32.S32 R18, R18 ;  /* 0x0000001200127245 */ /* 0x000fe20000201400 */
[----:B---3--:R-:W0:Y:S04]  /*0cc0*/  I2F.S16 R16, R14 ;  /* 0x0000000e00107306 */ /* 0x008e280000101400 */
[----:B------:R-:W-:-:S04]  /*0cd0*/  FADD R18, -R18, 1 ;  /* 0x3f80000012127421 */ /* 0x000fc80000000100 */
[----:B0-----:R-:W-:-:S07]  /*0ce0*/  FFMA R19, R16, -R18, R19 ;  /* 0x8000001210137223 */ /* 0x001fce0000000013 */
.L_x_58:
[----:B------:R-:W-:Y:S05]  /*0cf0*/  BSYNC.RECONVERGENT B2 ;  /* 0x0000000000027941 */ /* 0x000fea0003800200 */
.L_x_57:
[----:B------:R0:W-:Y:S02]  /*0d00*/  STS [R2], R19 ;  /* 0x0000001302007388 */ /* 0x0001e40000000800 */
.L_x_52:
[----:B------:R-:W-:Y:S05]  /*0d10*/  BSYNC.RECONVERGENT B0 ;  /* 0x0000000000007941 */ /* 0x000fea0003800200 */
.L_x_51:
[----:B------:R-:W-:Y:S02]  /*0d20*/  IADD3 R4, PT, PT, R3, R4, RZ ;  /* 0x0000000403047210 */ /* 0x000fe40007ffe0ff */
[----:B------:R-:W-:Y:S02]  /*0d30*/  IADD3 R8, PT, PT, R8, 0x1, RZ ;  /* 0x0000000108087810 */ /* 0x000fe40007ffe0ff */
[----:B------:R-:W-:Y:S02]  /*0d40*/  ISETP.GE.AND P0, PT, R4, R9, PT ;  /* 0x000000090400720c */ /* 0x000fe40003f06270 */
[----:B------:R-:W-:Y:S02]  /*0d50*/  IADD3 R7, PT, PT, R7, 0x1, RZ ;  /* 0x0000000107077810 */ /* 0x000fe40007ffe0ff */
[----:B------:R-:W-:-:S09]  /*0d60*/  IADD3 R6, PT, PT, R6, 0x1, RZ ;  /* 0x0000000106067810 */ /* 0x000fd20007ffe0ff */
[----:B------:R-:W-:Y:S05]  /*0d70*/  @!P0 BRA `(.L_x_63) ;  /* 0xfffffff4000c8947 */ /* 0x000fea000383ffff */
.L_x_50:
[----:B------:R-:W-:Y:S05]  /*0d80*/  BSYNC.RECONVERGENT B1 ;  /* 0x0000000000017941 */ /* 0x000fea0003800200 */
.L_x_49:
[----:B------:R-:W-:Y:S01]  /*0d90*/  BAR.SYNC.DEFER_BLOCKING 0x0 ;  /* 0x0000000000007b1d */ /* 0x000fe20000010000 */
[----:B------:R-:W-:-:S13]  /*0da0*/  ISETP.NE.AND P0, PT, R0, RZ, PT ;  /* 0x000000ff0000720c */ /* 0x000fda0003f05270 */
[----:B------:R-:W-:Y:S05]  /*0db0*/  @P0 EXIT ;  /* 0x000000000000094d */ /* 0x000fea0003800000 */
[----:B------:R-:W-:Y:S01]  /*0dc0*/  UISETP.GE.U32.AND UP0, UPT, UR9, 0x10, UPT ;  /* 0x000000100900788c */ /* 0x000fe2000bf06070 */
[----:B0-----:R-:W-:Y:S01]  /*0dd0*/  HFMA2 R19, -RZ, RZ, 0, 0 ;  /* 0x00000000ff137431 */ /* 0x001fe200000001ff */
[----:B------:R-:W-:Y:S01]  /*0de0*/  ULOP3.LUT UR8, UR9, 0xf, URZ, 0xc0, !UPT ;  /* 0x0000000f09087892 */ /* 0x000fe2000f8ec0ff */
[----:B------:R-:W-:-:S06]  /*0df0*/  UMOV UR4, URZ ;  /* 0x000000ff00047c82 */ /* 0x000fcc0008000000 */
[----:B------:R-:W-:Y:S05]  /*0e00*/  BRA.U !UP0, `(.L_x_64) ;  /* 0x0000000108807547 */ /* 0x000fea000b800000 */
[----:B------:R-:W0:Y:S01]  /*0e10*/  S2UR UR6, SR_CgaCtaId ;  /* 0x00000000000679c3 */ /* 0x000e220000008800 */
[----:B------:R-:W-:Y:S01]  /*0e20*/  UMOV UR4, 0x400 ;  /* 0x0000040000047882 */ /* 0x000fe20000000000 */
[----:B------:R-:W-:Y:S01]  /*0e30*/  ULOP3.LUT UR5, UR9, 0xfffffff0, URZ, 0xc0, !UPT ;  /* 0xfffffff009057892 */ /* 0x000fe2000f8ec0ff */
[----:B------:R-:W-:Y:S01]  /*0e40*/  MOV R19, RZ ;  /* 0x000000ff00137202 */ /* 0x000fe20000000f00 */
[----:B0-----:R-:W-:Y:S02]  /*0e50*/  ULEA UR7, UR6, UR4, 0x18 ;  /* 0x0000000406077291 */ /* 0x001fe4000f8ec0ff */
[----:B------:R-:W-:Y:S02]  /*0e60*/  UIADD3 UR6, UPT, UPT, -UR5, URZ, URZ ;  /* 0x000000ff05067290 */ /* 0x000fe4000fffe1ff */
[----:B------:R-:W-:Y:S02]  /*0e70*/  ULOP3.LUT UR4, UR9, 0x7f0, URZ, 0xc0, !UPT ;  /* 0x000007f009047892 */ /* 0x000fe4000f8ec0ff */
[----:B------:R-:W-:-:S12]  /*0e80*/  UIADD3 UR5, UPT, UPT, UR7, 0x20, URZ ;  /* 0x0000002007057890 */ /* 0x000fd8000fffe0ff */
.L_x_65:
[----:B------:R-:W0:Y:S01]  /*0e90*/  LDS.128 R12, [UR5+-0x20] ;  /* 0xffffe005ff0c7984 */ /* 0x000e220008000c00 */
[----:B------:R-:W-:-:S03]  /*0ea0*/  UIADD3 UR6, UPT, UPT, UR6, 0x10, URZ ;  /* 0x0000001006067890 */ /* 0x000fc6000fffe0ff */
[----:B------:R-:W2:Y:S01]  /*0eb0*/  LDS.128 R8, [UR5+-0x10] ;  /* 0xfffff005ff087984 */ /* 0x000ea20008000c00 */
[----:B------:R-:W-:-:S03]  /*0ec0*/  UISETP.NE.AND UP0, UPT, UR6, URZ, UPT ;  /* 0x000000ff0600728c */ /* 0x000fc6000bf05270 */
[----:B------:R-:W3:Y:S01]  /*0ed0*/  LDS.128 R4, [UR5] ;  /* 0x00000005ff047984 */ /* 0x000ee20008000c00 */
[----:B0-----:R-:W-:-:S03]  /*0ee0*/  FFMA R12, R12, 0.5, R19 ;  /* 0x3f0000000c0c7823 */ /* 0x001fc60000000013 */
[----:B-----5:R-:W0:Y:S01]  /*0ef0*/  LDS.128 R16, [UR5+0x10] ;  /* 0x00001005ff107984 */ /* 0x020e220008000c00 */
[----:B------:R-:W-:Y:S01]  /*0f00*/  UIADD3 UR5, UPT, UPT, UR5, 0x40, URZ ;  /* 0x0000004005057890 */ /* 0x000fe2000fffe0ff */
[----:B------:R-:W-:-:S04]  /*0f10*/  FFMA R13, R13, 0.5, R12 ;  /* 0x3f0000000d0d7823 */ /* 0x000fc8000000000c */
[----:B------:R-:W-:-:S04]  /*0f20*/  FFMA R14, R14, 0.5, R13 ;  /* 0x3f0000000e0e7823 */ /* 0x000fc8000000000d */
[----:B------:R-:W-:-:S04]  /*0f30*/  FFMA R15, R15, 0.5, R14 ;  /* 0x3f0000000f0f7823 */ /* 0x000fc8000000000e */
[----:B--2---:R-:W-:-:S04]  /*0f40*/  FFMA R8, R8, 0.5, R15 ;  /* 0x3f00000008087823 */ /* 0x004fc8000000000f */
[----:B------:R-:W-:-:S04]  /*0f50*/  FFMA R9, R9, 0.5, R8 ;  /* 0x3f00000009097823 */ /* 0x000fc80000000008 */
[----:B------:R-:W-:-:S04]  /*0f60*/  FFMA R10, R10, 0.5, R9 ;  /* 0x3f0000000a0a7823 */ /* 0x000fc80000000009 */
[----:B------:R-:W-:-:S04]  /*0f70*/  FFMA R11, R11, 0.5, R10 ;  /* 0x3f0000000b0b7823 */ /* 0x000fc8000000000a */
[----:B---3--:R-:W-:-:S04]  /*0f80*/  FFMA R4, R4, 0.5, R11 ;  /* 0x3f00000004047823 */ /* 0x008fc8000000000b */
[----:B------:R-:W-:-:S04]  /*0f90*/  FFMA R5, R5, 0.5, R4 ;  /* 0x3f00000005057823 */ /* 0x000fc80000000004 */
[----:B------:R-:W-:-:S04]  /*0fa0*/  FFMA R6, R6, 0.5, R5 ;  /* 0x3f00000006067823 */ /* 0x000fc80000000005 */
[----:B------:R-:W-:-:S04]  /*0fb0*/  FFMA R7, R7, 0.5, R6 ;  /* 0x3f00000007077823 */ /* 0x000fc80000000006 */
[----:B0-----:R-:W-:-:S04]  /*0fc0*/  FFMA R16, R16, 0.5, R7 ;  /* 0x3f00000010107823 */ /* 0x001fc80000000007 */
[----:B------:R-:W-:-:S04]  /*0fd0*/  FFMA R17, R17, 0.5, R16 ;  /* 0x3f00000011117823 */ /* 0x000fc80000000010 */
[----:B------:R-:W-:-:S04]  /*0fe0*/  FFMA R18, R18, 0.5, R17 ;  /* 0x3f00000012127823 */ /* 0x000fc80000000011 */
[----:B------:R-:W-:Y:S01]  /*0ff0*/  FFMA R19, R19, 0.5, R18 ;  /* 0x3f00000013137823 */ /* 0x000fe20000000012 */
[----:B------:R-:W-:Y:S06]  /*1000*/  BRA.U UP0, `(.L_x_65) ;  /* 0xfffffffd00a07547 */ /* 0x000fec000b83ffff */
.L_x_64:
[----:B------:R-:W-:-:S09]  /*1010*/  UISETP.NE.AND UP0, UPT, UR8, URZ, UPT ;  /* 0x000000ff0800728c */ /* 0x000fd2000bf05270 */
[----:B------:R-:W-:Y:S05]  /*1020*/  BRA.U !UP0, `(.L_x_66) ;  /* 0x0000000108b87547 */ /* 0x000fea000b800000 */
[----:B------:R-:W-:Y:S02]  /*1030*/  UISETP.GE.U32.AND UP0, UPT, UR8, 0x8, UPT ;  /* 0x000000080800788c */ /* 0x000fe4000bf06070 */
[----:B------:R-:W-:-:S04]  /*1040*/  ULOP3.LUT UR7, UR9, 0x7, URZ, 0xc0, !UPT ;  /* 0x0000000709077892 */ /* 0x000fc8000f8ec0ff */
[----:B------:R-:W-:-:S03]  /*1050*/  UISETP.NE.AND UP1, UPT, UR7, URZ, UPT ;  /* 0x000000ff0700728c */ /* 0x000fc6000bf25270 */
[----:B------:R-:W-:Y:S08]  /*1060*/  BRA.U !UP0, `(.L_x_67) ;  /* 0x00000001083c7547 */ /* 0x000ff0000b800000 */
[----:B------:R-:W0:Y:S01]  /*1070*/  S2UR UR6, SR_CgaCtaId ;  /* 0x00000000000679c3 */ /* 0x000e220000008800 */
[----:B------:R-:W-:Y:S02]  /*1080*/  UMOV UR5, 0x400 ;  /* 0x0000040000057882 */ /* 0x000fe40000000000 */
[----:B0-----:R-:W-:-:S04]  /*1090*/  ULEA UR5, UR6, UR5, 0x18 ;  /* 0x0000000506057291 */ /* 0x001fc8000f8ec0ff */
[----:B------:R-:W-:Y:S02]  /*10a0*/  ULEA UR5, UR4, UR5, 0x2 ;  /* 0x0000000504057291 */ /* 0x000fe4000f8e10ff */
[----:B------:R-:W-:-:S07]  /*10b0*/  UIADD3 UR4, UPT, UPT, UR4, 0x8, URZ ;  /* 0x0000000804047890 */ /* 0x000fce000fffe0ff */
[----:B------:R-:W0:Y:S04]  /*10c0*/  LDS.128 R8, [UR5] ;  /* 0x00000005ff087984 */ /* 0x000e280008000c00 */
[----:B------:R-:W2:Y:S01]  /*10d0*/  LDS.128 R4, [UR5+0x10] ;  /* 0x00001005ff047984 */ /* 0x000ea20008000c00 */
[----:B0-----:R-:W-:-:S04]  /*10e0*/  FFMA R8, R8, 0.5, R19 ;  /* 0x3f00000008087823 */ /* 0x001fc80000000013 */
[----:B------:R-:W-:-:S04]  /*10f0*/  FFMA R9, R9, 0.5, R8 ;  /* 0x3f00000009097823 */ /* 0x000fc80000000008 */
[----:B------:R-:W-:-:S04]  /*1100*/  FFMA R10, R10, 0.5, R9 ;  /* 0x3f0000000a0a7823 */ /* 0x000fc80000000009 */
[----:B------:R-:W-:-:S04]  /*1110*/  FFMA R11, R11, 0.5, R10 ;  /* 0x3f0000000b0b7823 */ /* 0x000fc8000000000a */
[----:B--2---:R-:W-:-:S04]  /*1120*/  FFMA R4, R4, 0.5, R11 ;  /* 0x3f00000004047823 */ /* 0x004fc8000000000b */
[----:B------:R-:W-:-:S04]  /*1130*/  FFMA R5, R5, 0.5, R4 ;  /* 0x3f00000005057823 */ /* 0x000fc80000000004 */
[----:B------:R-:W-:-:S04]  /*1140*/  FFMA R6, R6, 0.5, R5 ;  /* 0x3f00000006067823 */ /* 0x000fc80000000005 */
[----:B------:R-:W-:-:S07]  /*1150*/  FFMA R19, R7, 0.5, R6 ;  /* 0x3f00000007137823 */ /* 0x000fce0000000006 */
.L_x_67:
        /* <DEDUP_REMOVED lines=10> */
[----:B------:R-:W0:Y:S02]  /*1200*/  LDS.128 R4, [UR6] ;  /* 0x00000006ff047984 */ /* 0x000e240008000c00 */
[----:B0-----:R-:W-:-:S04]  /*1210*/  FFMA R4, R4, 0.5, R19 ;  /* 0x3f00000004047823 */ /* 0x001fc80000000013 */
[----:B------:R-:W-:-:S04]  /*1220*/  FFMA R5, R5, 0.5, R4 ;  /* 0x3f00000005057823 */ /* 0x000fc80000000004 */
[----:B------:R-:W-:-:S04]  /*1230*/  FFMA R6, R6, 0.5, R5 ;  /* 0x3f00000006067823 */ /* 0x000fc80000000005 */
[----:B------:R-:W-:-:S07]  /*1240*/  FFMA R19, R7, 0.5, R6 ;  /* 0x3f00000007137823 */ /* 0x000fce0000000006 */
.L_x_68:
[----:B------:R-:W-:Y:S05]  /*1250*/  BRA.U !UP1, `(.L_x_66) ;  /* 0x00000001092c7547 */ /* 0x000fea000b800000 */
[----:B------:R-:W0:Y:S01]  /*1260*/  S2UR UR7, SR_CgaCtaId ;  /* 0x00000000000779c3 */ /* 0x000e220000008800 */
[----:B------:R-:W-:Y:S01]  /*1270*/  UMOV UR6, 0x400 ;  /* 0x0000040000067882 */ /* 0x000fe20000000000 */
[----:B------:R-:W-:Y:S02]  /*1280*/  UIADD3 UR5, UPT, UPT, -UR5, URZ, URZ ;  /* 0x000000ff05057290 */ /* 0x000fe4000fffe1ff */
[----:B0-----:R-:W-:-:S04]  /*1290*/  ULEA UR6, UR7, UR6, 0x18 ;  /* 0x0000000607067291 */ /* 0x001fc8000f8ec0ff */
[----:B------:R-:W-:-:S12]  /*12a0*/  ULEA UR4, UR4, UR6, 0x2 ;  /* 0x0000000604047291 */ /* 0x000fd8000f8e10ff */
.L_x_69:
[----:B------:R-:W0:Y:S01]  /*12b0*/  LDS R0, [UR4] ;  /* 0x00000004ff007984 */ /* 0x000e220008000800 */
[----:B------:R-:W-:Y:S02]  /*12c0*/  UIADD3 UR5, UPT, UPT, UR5, 0x1, URZ ;  /* 0x0000000105057890 */ /* 0x000fe4000fffe0ff */
[----:B------:R-:W-:Y:S02]  /*12d0*/  UIADD3 UR4, UPT, UPT, UR4, 0x4, URZ ;  /* 0x0000000404047890 */ /* 0x000fe4000fffe0ff */
[----:B------:R-:W-:Y:S01]  /*12e0*/  UISETP.NE.AND UP0, UPT, UR5, URZ, UPT ;  /* 0x000000ff0500728c */ /* 0x000fe2000bf05270 */
[----:B0-----:R-:W-:-:S08]  /*12f0*/  FFMA R19, R0, 0.5, R19 ;  /* 0x3f00000000137823 */ /* 0x001fd00000000013 */
[----:B------:R-:W-:Y:S05]  /*1300*/  BRA.U UP0, `(.L_x_69) ;  /* 0xfffffffd00e87547 */ /* 0x000fea000b83ffff */
.L_x_66:
[----:B-1----:R-:W0:Y:S02]  /*1310*/  LDC.64 R2, c[0x0][0x398] ;  /* 0x0000e600ff027b82 */ /* 0x002e240000000a00 */
[----:B0-----:R-:W-:Y:S01]  /*1320*/  REDG.E.ADD.F32.FTZ.RN.STRONG.GPU desc[UR10][R2.64], R19 ;  /* 0x00000013020079a6 */ /* 0x001fe2000c12f30a */
[----:B------:R-:W-:Y:S05]  /*1330*/  EXIT ;  /* 0x000000000000794d */ /* 0x000fea0003800000 */
.L_x_70:
        /* <DEDUP_REMOVED lines=12> */
.L_x_77:


//--------------------- .nv.global.init           --------------------------
	.section	.nv.global.init,"aw",@progbits
	.align	4
.nv.global.init:
	.type		mrg32k3aM1SubSeq,@object
	.size		mrg32k3aM1SubSeq,(mrg32k3aM2SubSeq - mrg32k3aM1SubSeq)
mrg32k3aM1SubSeq:
        /*0000*/ 	.byte	0x0b, 0xcc, 0xee, 0x04, 0x73, 0x29, 0x8b, 0x6f, 0xf6, 0x53, 0x03, 0xf6, 0x23, 0xf6, 0xea, 0xda
        /* <DEDUP_REMOVED lines=125> */
	.type		mrg32k3aM2SubSeq,@object
	.size		mrg32k3aM2SubSeq,(mrg32k3aM1 - mrg32k3aM2SubSeq)
mrg32k3aM2SubSeq:
        /* <DEDUP_REMOVED lines=126> */
	.type		mrg32k3aM1,@object
	.size		mrg32k3aM1,(mrg32k3aM1Seq - mrg32k3aM1)
mrg32k3aM1:
        /* <DEDUP_REMOVED lines=144> */
	.type		mrg32k3aM1Seq,@object
	.size		mrg32k3aM1Seq,(mrg32k3aM2 - mrg32k3aM1Seq)
mrg32k3aM1Seq:
        /* <DEDUP_REMOVED lines=144> */
	.type		mrg32k3aM2,@object
	.size		mrg32k3aM2,(mrg32k3aM2Seq - mrg32k3aM2)
mrg32k3aM2:
        /* <DEDUP_REMOVED lines=144> */
	.type		mrg32k3aM2Seq,@object
	.size		mrg32k3aM2Seq,(precalc_xorwow_matrix - mrg32k3aM2Seq)
mrg32k3aM2Seq:
        /* <DEDUP_REMOVED lines=144> */
	.type		precalc_xorwow_matrix,@object
	.size		precalc_xorwow_matrix,(precalc_xorwow_offset_matrix - precalc_xorwow_matrix)
precalc_xorwow_matrix:
        /* <DEDUP_REMOVED lines=6400> */
	.type		precalc_xorwow_offset_matrix,@object
	.size		precalc_xorwow_offset_matrix,(.L_1 - precalc_xorwow_offset_matrix)
precalc_xorwow_offset_matrix:
        /* <DEDUP_REMOVED lines=6400> */
.L_1:


//--------------------- .nv.shared.simple_annealing_module --------------------------
	.section	.nv.shared.simple_annealing_module,"aw",@nobits
	.sectionflags	@""
	.align	16
	.zero		1024


//--------------------- .nv.shared.reserved.0     --------------------------
	.section	.nv.shared.reserved.0,"aw",@nobits
	.weak		__nv_reservedSMEM_offset_0_alias
	.size		__nv_reservedSMEM_offset_0_alias, 0, 64
	.other		__nv_reservedSMEM_offset_0_alias,@"STO_CUDA_RESERVED_SHARED STV_DEFAULT"
__nv_reservedSMEM_offset_0_alias:
	.zero		0
	.zero		64


//--------------------- .nv.shared.init_curand_states --------------------------
	.section	.nv.shared.init_curand_states,"aw",@nobits
	.sectionflags	@""
	.align	16
	.zero		1024


//--------------------- .nv.shared.get_adaptive_params --------------------------
	.section	.nv.shared.get_adaptive_params,"aw",@nobits
	.sectionflags	@""
	.align	16
	.zero		1024


//--------------------- .nv.shared.init_adaptive_state --------------------------
	.section	.nv.shared.init_adaptive_state,"aw",@nobits
	.sectionflags	@""
	.align	16
	.zero		1024


//--------------------- .nv.shared.annealing_module --------------------------
	.section	.nv.shared.annealing_module,"aw",@nobits
	.sectionflags	@""
	.align	16
	.zero		1024


//--------------------- .nv.shared.calculate_cut_val --------------------------
	.section	.nv.shared.calculate_cut_val,"aw",@nobits
	.sectionflags	@""
	.align	16
	.zero		1024


//--------------------- .nv.constant0.simple_annealing_module --------------------------
	.section	.nv.constant0.simple_annealing_module,"a",@progbits
	.sectionflags	@""
	.align	4
.nv.constant0.simple_annealing_module:
	.zero		976


//--------------------- .nv.constant0.init_curand_states --------------------------
	.section	.nv.constant0.init_curand_states,"a",@progbits
	.sectionflags	@""
	.align	4
.nv.constant0.init_curand_states:
	.zero		916


//--------------------- .nv.constant0.get_adaptive_params --------------------------
	.section	.nv.constant0.get_adaptive_params,"a",@progbits
	.sectionflags	@""
	.align	4
.nv.constant0.get_adaptive_params:
	.zero		928


//--------------------- .nv.constant0.init_adaptive_state --------------------------
	.section	.nv.constant0.init_adaptive_state,"a",@progbits
	.sectionflags	@""
	.align	4
.nv.constant0.init_adaptive_state:
	.zero		908


//--------------------- .nv.constant0.annealing_module --------------------------
	.section	.nv.constant0.annealing_module,"a",@progbits
	.sectionflags	@""
	.align	4
.nv.constant0.annealing_module:
	.zero		1008


//--------------------- .nv.constant0.calculate_cut_val --------------------------
	.section	.nv.constant0.calculate_cut_val,"a",@progbits
	.sectionflags	@""
	.align	4
.nv.constant0.calculate_cut_val:
	.zero		928


//--------------------- SYMBOLS --------------------------

	.type		.nv.reservedSmem.offset0,@object
	.size		.nv.reservedSmem.offset0,0x4
	.type		.nv.reservedSmem.cap,@object
	.size		.nv.reservedSmem.cap,0x4
